//
// Generated by NVIDIA NVVM Compiler
//
// Compiler Build ID: CL-36424714
// Cuda compilation tools, release 13.0, V13.0.88
// Based on NVVM 20.0.0
//

.version 9.0
.target sm_100
.address_size 64

	// .globl	_Z10add_kernelPdS_S_i
.extern .shared .align 16 .b8 shared[];

.visible .entry _Z10add_kernelPdS_S_i(
	.param .u64 .ptr .align 1 _Z10add_kernelPdS_S_i_param_0,
	.param .u64 .ptr .align 1 _Z10add_kernelPdS_S_i_param_1,
	.param .u64 .ptr .align 1 _Z10add_kernelPdS_S_i_param_2,
	.param .u32 _Z10add_kernelPdS_S_i_param_3
)
{
	.reg .pred 	%p<2>;
	.reg .b32 	%r<6>;
	.reg .b64 	%rd<11>;
	.reg .b64 	%fd<4>;

	ld.param.u64 	%rd1, [_Z10add_kernelPdS_S_i_param_0];
	ld.param.u64 	%rd2, [_Z10add_kernelPdS_S_i_param_1];
	ld.param.u64 	%rd3, [_Z10add_kernelPdS_S_i_param_2];
	ld.param.u32 	%r2, [_Z10add_kernelPdS_S_i_param_3];
	mov.u32 	%r3, %ctaid.x;
	mov.u32 	%r4, %ntid.x;
	mov.u32 	%r5, %tid.x;
	mad.lo.s32 	%r1, %r3, %r4, %r5;
	setp.ge.s32 	%p1, %r1, %r2;
	@%p1 bra 	$L__BB0_2;
	cvta.to.global.u64 	%rd4, %rd1;
	cvta.to.global.u64 	%rd5, %rd2;
	cvta.to.global.u64 	%rd6, %rd3;
	mul.wide.s32 	%rd7, %r1, 8;
	add.s64 	%rd8, %rd4, %rd7;
	ld.global.f64 	%fd1, [%rd8];
	add.s64 	%rd9, %rd5, %rd7;
	ld.global.f64 	%fd2, [%rd9];
	add.f64 	%fd3, %fd1, %fd2;
	add.s64 	%rd10, %rd6, %rd7;
	st.global.f64 	[%rd10], %fd3;
$L__BB0_2:
	ret;

}
	// .globl	_Z10sub_kernelPdS_S_i
.visible .entry _Z10sub_kernelPdS_S_i(
	.param .u64 .ptr .align 1 _Z10sub_kernelPdS_S_i_param_0,
	.param .u64 .ptr .align 1 _Z10sub_kernelPdS_S_i_param_1,
	.param .u64 .ptr .align 1 _Z10sub_kernelPdS_S_i_param_2,
	.param .u32 _Z10sub_kernelPdS_S_i_param_3
)
{
	.reg .pred 	%p<2>;
	.reg .b32 	%r<6>;
	.reg .b64 	%rd<11>;
	.reg .b64 	%fd<4>;

	ld.param.u64 	%rd1, [_Z10sub_kernelPdS_S_i_param_0];
	ld.param.u64 	%rd2, [_Z10sub_kernelPdS_S_i_param_1];
	ld.param.u64 	%rd3, [_Z10sub_kernelPdS_S_i_param_2];
	ld.param.u32 	%r2, [_Z10sub_kernelPdS_S_i_param_3];
	mov.u32 	%r3, %ctaid.x;
	mov.u32 	%r4, %ntid.x;
	mov.u32 	%r5, %tid.x;
	mad.lo.s32 	%r1, %r3, %r4, %r5;
	setp.ge.s32 	%p1, %r1, %r2;
	@%p1 bra 	$L__BB1_2;
	cvta.to.global.u64 	%rd4, %rd1;
	cvta.to.global.u64 	%rd5, %rd2;
	cvta.to.global.u64 	%rd6, %rd3;
	mul.wide.s32 	%rd7, %r1, 8;
	add.s64 	%rd8, %rd4, %rd7;
	ld.global.f64 	%fd1, [%rd8];
	add.s64 	%rd9, %rd5, %rd7;
	ld.global.f64 	%fd2, [%rd9];
	sub.f64 	%fd3, %fd1, %fd2;
	add.s64 	%rd10, %rd6, %rd7;
	st.global.f64 	[%rd10], %fd3;
$L__BB1_2:
	ret;

}
	// .globl	_Z10mul_kernelPdS_S_i
.visible .entry _Z10mul_kernelPdS_S_i(
	.param .u64 .ptr .align 1 _Z10mul_kernelPdS_S_i_param_0,
	.param .u64 .ptr .align 1 _Z10mul_kernelPdS_S_i_param_1,
	.param .u64 .ptr .align 1 _Z10mul_kernelPdS_S_i_param_2,
	.param .u32 _Z10mul_kernelPdS_S_i_param_3
)
{
	.reg .pred 	%p<2>;
	.reg .b32 	%r<6>;
	.reg .b64 	%rd<11>;
	.reg .b64 	%fd<4>;

	ld.param.u64 	%rd1, [_Z10mul_kernelPdS_S_i_param_0];
	ld.param.u64 	%rd2, [_Z10mul_kernelPdS_S_i_param_1];
	ld.param.u64 	%rd3, [_Z10mul_kernelPdS_S_i_param_2];
	ld.param.u32 	%r2, [_Z10mul_kernelPdS_S_i_param_3];
	mov.u32 	%r3, %ctaid.x;
	mov.u32 	%r4, %ntid.x;
	mov.u32 	%r5, %tid.x;
	mad.lo.s32 	%r1, %r3, %r4, %r5;
	setp.ge.s32 	%p1, %r1, %r2;
	@%p1 bra 	$L__BB2_2;
	cvta.to.global.u64 	%rd4, %rd1;
	cvta.to.global.u64 	%rd5, %rd2;
	cvta.to.global.u64 	%rd6, %rd3;
	mul.wide.s32 	%rd7, %r1, 8;
	add.s64 	%rd8, %rd4, %rd7;
	ld.global.f64 	%fd1, [%rd8];
	add.s64 	%rd9, %rd5, %rd7;
	ld.global.f64 	%fd2, [%rd9];
	mul.f64 	%fd3, %fd1, %fd2;
	add.s64 	%rd10, %rd6, %rd7;
	st.global.f64 	[%rd10], %fd3;
$L__BB2_2:
	ret;

}
	// .globl	_Z10div_kernelPdS_S_i
.visible .entry _Z10div_kernelPdS_S_i(
	.param .u64 .ptr .align 1 _Z10div_kernelPdS_S_i_param_0,
	.param .u64 .ptr .align 1 _Z10div_kernelPdS_S_i_param_1,
	.param .u64 .ptr .align 1 _Z10div_kernelPdS_S_i_param_2,
	.param .u32 _Z10div_kernelPdS_S_i_param_3
)
{
	.reg .pred 	%p<2>;
	.reg .b32 	%r<6>;
	.reg .b64 	%rd<11>;
	.reg .b64 	%fd<4>;

	ld.param.u64 	%rd1, [_Z10div_kernelPdS_S_i_param_0];
	ld.param.u64 	%rd2, [_Z10div_kernelPdS_S_i_param_1];
	ld.param.u64 	%rd3, [_Z10div_kernelPdS_S_i_param_2];
	ld.param.u32 	%r2, [_Z10div_kernelPdS_S_i_param_3];
	mov.u32 	%r3, %ctaid.x;
	mov.u32 	%r4, %ntid.x;
	mov.u32 	%r5, %tid.x;
	mad.lo.s32 	%r1, %r3, %r4, %r5;
	setp.ge.s32 	%p1, %r1, %r2;
	@%p1 bra 	$L__BB3_2;
	cvta.to.global.u64 	%rd4, %rd1;
	cvta.to.global.u64 	%rd5, %rd2;
	cvta.to.global.u64 	%rd6, %rd3;
	mul.wide.s32 	%rd7, %r1, 8;
	add.s64 	%rd8, %rd4, %rd7;
	ld.global.f64 	%fd1, [%rd8];
	add.s64 	%rd9, %rd5, %rd7;
	ld.global.f64 	%fd2, [%rd9];
	div.rn.f64 	%fd3, %fd1, %fd2;
	add.s64 	%rd10, %rd6, %rd7;
	st.global.f64 	[%rd10], %fd3;
$L__BB3_2:
	ret;

}
	// .globl	_Z11sqrt_kernelPdS_i
.visible .entry _Z11sqrt_kernelPdS_i(
	.param .u64 .ptr .align 1 _Z11sqrt_kernelPdS_i_param_0,
	.param .u64 .ptr .align 1 _Z11sqrt_kernelPdS_i_param_1,
	.param .u32 _Z11sqrt_kernelPdS_i_param_2
)
{
	.reg .pred 	%p<2>;
	.reg .b32 	%r<6>;
	.reg .b32 	%f<3>;
	.reg .b64 	%rd<8>;
	.reg .b64 	%fd<3>;

	ld.param.u64 	%rd1, [_Z11sqrt_kernelPdS_i_param_0];
	ld.param.u64 	%rd2, [_Z11sqrt_kernelPdS_i_param_1];
	ld.param.u32 	%r2, [_Z11sqrt_kernelPdS_i_param_2];
	mov.u32 	%r3, %ctaid.x;
	mov.u32 	%r4, %ntid.x;
	mov.u32 	%r5, %tid.x;
	mad.lo.s32 	%r1, %r3, %r4, %r5;
	setp.ge.s32 	%p1, %r1, %r2;
	@%p1 bra 	$L__BB4_2;
	cvta.to.global.u64 	%rd3, %rd1;
	cvta.to.global.u64 	%rd4, %rd2;
	mul.wide.s32 	%rd5, %r1, 8;
	add.s64 	%rd6, %rd3, %rd5;
	ld.global.f64 	%fd1, [%rd6];
	cvt.rn.f32.f64 	%f1, %fd1;
	sqrt.rn.f32 	%f2, %f1;
	cvt.f64.f32 	%fd2, %f2;
	add.s64 	%rd7, %rd4, %rd5;
	st.global.f64 	[%rd7], %fd2;
$L__BB4_2:
	ret;

}
	// .globl	_Z10log_kernelPdS_i
.visible .entry _Z10log_kernelPdS_i(
	.param .u64 .ptr .align 1 _Z10log_kernelPdS_i_param_0,
	.param .u64 .ptr .align 1 _Z10log_kernelPdS_i_param_1,
	.param .u32 _Z10log_kernelPdS_i_param_2
)
{
	.reg .pred 	%p<5>;
	.reg .b32 	%r<10>;
	.reg .b32 	%f<25>;
	.reg .b64 	%rd<8>;
	.reg .b64 	%fd<3>;

	ld.param.u64 	%rd1, [_Z10log_kernelPdS_i_param_0];
	ld.param.u64 	%rd2, [_Z10log_kernelPdS_i_param_1];
	ld.param.u32 	%r2, [_Z10log_kernelPdS_i_param_2];
	mov.u32 	%r3, %ctaid.x;
	mov.u32 	%r4, %ntid.x;
	mov.u32 	%r5, %tid.x;
	mad.lo.s32 	%r1, %r3, %r4, %r5;
	setp.ge.s32 	%p1, %r1, %r2;
	@%p1 bra 	$L__BB5_2;
	cvta.to.global.u64 	%rd3, %rd1;
	cvta.to.global.u64 	%rd4, %rd2;
	mul.wide.s32 	%rd5, %r1, 8;
	add.s64 	%rd6, %rd3, %rd5;
	ld.global.f64 	%fd1, [%rd6];
	cvt.rn.f32.f64 	%f1, %fd1;
	setp.lt.f32 	%p2, %f1, 0f00800000;
	mul.f32 	%f2, %f1, 0f4B000000;
	selp.f32 	%f3, %f2, %f1, %p2;
	selp.f32 	%f4, 0fC1B80000, 0f00000000, %p2;
	mov.b32 	%r6, %f3;
	add.s32 	%r7, %r6, -1060439283;
	and.b32  	%r8, %r7, -8388608;
	sub.s32 	%r9, %r6, %r8;
	mov.b32 	%f5, %r9;
	cvt.rn.f32.s32 	%f6, %r8;
	fma.rn.f32 	%f7, %f6, 0f34000000, %f4;
	add.f32 	%f8, %f5, 0fBF800000;
	fma.rn.f32 	%f9, %f8, 0f3DC6B27F, 0fBE2C7F30;
	fma.rn.f32 	%f10, %f9, %f8, 0f3E2FCF2A;
	fma.rn.f32 	%f11, %f10, %f8, 0fBE374E43;
	fma.rn.f32 	%f12, %f11, %f8, 0f3E520BF4;
	fma.rn.f32 	%f13, %f12, %f8, 0fBE763C8B;
	fma.rn.f32 	%f14, %f13, %f8, 0f3E93BF99;
	fma.rn.f32 	%f15, %f14, %f8, 0fBEB8AA49;
	fma.rn.f32 	%f16, %f15, %f8, 0f3EF6384A;
	fma.rn.f32 	%f17, %f16, %f8, 0fBF38AA3B;
	mul.f32 	%f18, %f8, %f17;
	mul.f32 	%f19, %f8, %f18;
	fma.rn.f32 	%f20, %f8, 0f3FB8AA3B, %f19;
	add.f32 	%f21, %f7, %f20;
	setp.gt.u32 	%p3, %r6, 2139095039;
	fma.rn.f32 	%f22, %f3, 0f7F800000, 0f7F800000;
	selp.f32 	%f23, %f22, %f21, %p3;
	setp.eq.f32 	%p4, %f3, 0f00000000;
	selp.f32 	%f24, 0fFF800000, %f23, %p4;
	cvt.f64.f32 	%fd2, %f24;
	add.s64 	%rd7, %rd4, %rd5;
	st.global.f64 	[%rd7], %fd2;
$L__BB5_2:
	ret;

}
	// .globl	_Z11relu_kernelPdS_i
.visible .entry _Z11relu_kernelPdS_i(
	.param .u64 .ptr .align 1 _Z11relu_kernelPdS_i_param_0,
	.param .u64 .ptr .align 1 _Z11relu_kernelPdS_i_param_1,
	.param .u32 _Z11relu_kernelPdS_i_param_2
)
{
	.reg .pred 	%p<3>;
	.reg .b32 	%r<6>;
	.reg .b64 	%rd<12>;
	.reg .b64 	%fd<2>;

	ld.param.u64 	%rd2, [_Z11relu_kernelPdS_i_param_0];
	ld.param.u64 	%rd3, [_Z11relu_kernelPdS_i_param_1];
	ld.param.u32 	%r2, [_Z11relu_kernelPdS_i_param_2];
	cvta.to.global.u64 	%rd1, %rd3;
	mov.u32 	%r3, %ctaid.x;
	mov.u32 	%r4, %ntid.x;
	mov.u32 	%r5, %tid.x;
	mad.lo.s32 	%r1, %r3, %r4, %r5;
	setp.ge.s32 	%p1, %r1, %r2;
	@%p1 bra 	$L__BB6_4;
	cvta.to.global.u64 	%rd4, %rd2;
	mul.wide.s32 	%rd5, %r1, 8;
	add.s64 	%rd6, %rd4, %rd5;
	ld.global.f64 	%fd1, [%rd6];
	setp.geu.f64 	%p2, %fd1, 0d0000000000000000;
	@%p2 bra 	$L__BB6_3;
	add.s64 	%rd10, %rd1, %rd5;
	mov.b64 	%rd11, 0;
	st.global.u64 	[%rd10], %rd11;
	bra.uni 	$L__BB6_4;
$L__BB6_3:
	add.s64 	%rd8, %rd1, %rd5;
	st.global.f64 	[%rd8], %fd1;
$L__BB6_4:
	ret;

}
	// .globl	_Z14sigmoid_kernelPdS_i
.visible .entry _Z14sigmoid_kernelPdS_i(
	.param .u64 .ptr .align 1 _Z14sigmoid_kernelPdS_i_param_0,
	.param .u64 .ptr .align 1 _Z14sigmoid_kernelPdS_i_param_1,
	.param .u32 _Z14sigmoid_kernelPdS_i_param_2
)
{
	.reg .pred 	%p<2>;
	.reg .b32 	%r<8>;
	.reg .b32 	%f<14>;
	.reg .b64 	%rd<8>;
	.reg .b64 	%fd<5>;

	ld.param.u64 	%rd1, [_Z14sigmoid_kernelPdS_i_param_0];
	ld.param.u64 	%rd2, [_Z14sigmoid_kernelPdS_i_param_1];
	ld.param.u32 	%r2, [_Z14sigmoid_kernelPdS_i_param_2];
	mov.u32 	%r3, %ctaid.x;
	mov.u32 	%r4, %ntid.x;
	mov.u32 	%r5, %tid.x;
	mad.lo.s32 	%r1, %r3, %r4, %r5;
	setp.ge.s32 	%p1, %r1, %r2;
	@%p1 bra 	$L__BB7_2;
	cvta.to.global.u64 	%rd3, %rd1;
	cvta.to.global.u64 	%rd4, %rd2;
	mul.wide.s32 	%rd5, %r1, 8;
	add.s64 	%rd6, %rd3, %rd5;
	ld.global.f64 	%fd1, [%rd6];
	cvt.rn.f32.f64 	%f1, %fd1;
	fma.rn.f32 	%f2, %f1, 0fBBBB989D, 0f3F000000;
	cvt.sat.f32.f32 	%f3, %f2;
	mov.f32 	%f4, 0f4B400001;
	mov.f32 	%f5, 0f437C0000;
	fma.rm.f32 	%f6, %f3, %f5, %f4;
	add.f32 	%f7, %f6, 0fCB40007F;
	neg.f32 	%f8, %f7;
	fma.rn.f32 	%f9, %f1, 0fBFB8AA3B, %f8;
	fma.rn.f32 	%f10, %f1, 0fB2A57060, %f9;
	mov.b32 	%r6, %f6;
	shl.b32 	%r7, %r6, 23;
	mov.b32 	%f11, %r7;
	ex2.approx.ftz.f32 	%f12, %f10;
	mul.f32 	%f13, %f12, %f11;
	cvt.f64.f32 	%fd2, %f13;
	add.f64 	%fd3, %fd2, 0d3FF0000000000000;
	rcp.rn.f64 	%fd4, %fd3;
	add.s64 	%rd7, %rd4, %rd5;
	st.global.f64 	[%rd7], %fd4;
$L__BB7_2:
	ret;

}
	// .globl	_Z10max_kernelPdS_i
.visible .entry _Z10max_kernelPdS_i(
	.param .u64 .ptr .align 1 _Z10max_kernelPdS_i_param_0,
	.param .u64 .ptr .align 1 _Z10max_kernelPdS_i_param_1,
	.param .u32 _Z10max_kernelPdS_i_param_2
)
{
	.reg .pred 	%p<11>;
	.reg .b32 	%r<39>;
	.reg .b64 	%rd<15>;
	.reg .b64 	%fd<29>;

	ld.param.u64 	%rd3, [_Z10max_kernelPdS_i_param_0];
	ld.param.u64 	%rd2, [_Z10max_kernelPdS_i_param_1];
	ld.param.u32 	%r18, [_Z10max_kernelPdS_i_param_2];
	cvta.to.global.u64 	%rd1, %rd3;
	mov.u32 	%r1, %tid.x;
	mov.u32 	%r2, %ctaid.x;
	mov.u32 	%r38, %ntid.x;
	mad.lo.s32 	%r36, %r2, %r38, %r1;
	mov.u32 	%r19, %nctaid.x;
	mul.lo.s32 	%r5, %r38, %r19;
	setp.ge.s32 	%p1, %r36, %r18;
	mov.f64 	%fd28, 0dFFEFFFFFFFFFFFFF;
	@%p1 bra 	$L__BB8_7;
	add.s32 	%r20, %r36, %r5;
	max.s32 	%r21, %r18, %r20;
	setp.lt.s32 	%p2, %r20, %r18;
	selp.u32 	%r22, 1, 0, %p2;
	add.s32 	%r23, %r20, %r22;
	sub.s32 	%r24, %r21, %r23;
	div.u32 	%r25, %r24, %r5;
	add.s32 	%r6, %r25, %r22;
	and.b32  	%r26, %r6, 3;
	setp.eq.s32 	%p3, %r26, 3;
	mov.f64 	%fd28, 0dFFEFFFFFFFFFFFFF;
	@%p3 bra 	$L__BB8_4;
	add.s32 	%r27, %r6, 1;
	and.b32  	%r28, %r27, 3;
	neg.s32 	%r34, %r28;
	mov.f64 	%fd28, 0dFFEFFFFFFFFFFFFF;
$L__BB8_3:
	.pragma "nounroll";
	mul.wide.s32 	%rd4, %r36, 8;
	add.s64 	%rd5, %rd1, %rd4;
	ld.global.f64 	%fd12, [%rd5];
	max.f64 	%fd28, %fd28, %fd12;
	add.s32 	%r36, %r36, %r5;
	add.s32 	%r34, %r34, 1;
	setp.ne.s32 	%p4, %r34, 0;
	@%p4 bra 	$L__BB8_3;
$L__BB8_4:
	setp.lt.u32 	%p5, %r6, 3;
	@%p5 bra 	$L__BB8_7;
	mul.wide.s32 	%rd8, %r5, 8;
	shl.b32 	%r29, %r5, 2;
$L__BB8_6:
	mul.wide.s32 	%rd6, %r36, 8;
	add.s64 	%rd7, %rd1, %rd6;
	ld.global.f64 	%fd13, [%rd7];
	max.f64 	%fd14, %fd28, %fd13;
	add.s64 	%rd9, %rd7, %rd8;
	ld.global.f64 	%fd15, [%rd9];
	max.f64 	%fd16, %fd14, %fd15;
	add.s64 	%rd10, %rd9, %rd8;
	ld.global.f64 	%fd17, [%rd10];
	max.f64 	%fd18, %fd16, %fd17;
	add.s64 	%rd11, %rd10, %rd8;
	ld.global.f64 	%fd19, [%rd11];
	max.f64 	%fd28, %fd18, %fd19;
	add.s32 	%r36, %r29, %r36;
	setp.lt.s32 	%p6, %r36, %r18;
	@%p6 bra 	$L__BB8_6;
$L__BB8_7:
	shl.b32 	%r30, %r1, 3;
	mov.u32 	%r31, shared;
	add.s32 	%r15, %r31, %r30;
	st.shared.f64 	[%r15], %fd28;
	bar.sync 	0;
	setp.lt.u32 	%p7, %r38, 2;
	@%p7 bra 	$L__BB8_11;
$L__BB8_8:
	shr.u32 	%r17, %r38, 1;
	setp.ge.u32 	%p8, %r1, %r17;
	@%p8 bra 	$L__BB8_10;
	ld.shared.f64 	%fd20, [%r15];
	shl.b32 	%r32, %r17, 3;
	add.s32 	%r33, %r15, %r32;
	ld.shared.f64 	%fd21, [%r33];
	max.f64 	%fd22, %fd20, %fd21;
	st.shared.f64 	[%r15], %fd22;
$L__BB8_10:
	bar.sync 	0;
	setp.gt.u32 	%p9, %r38, 3;
	mov.u32 	%r38, %r17;
	@%p9 bra 	$L__BB8_8;
$L__BB8_11:
	setp.ne.s32 	%p10, %r1, 0;
	@%p10 bra 	$L__BB8_13;
	ld.shared.f64 	%fd23, [shared];
	cvta.to.global.u64 	%rd12, %rd2;
	mul.wide.u32 	%rd13, %r2, 8;
	add.s64 	%rd14, %rd12, %rd13;
	st.global.f64 	[%rd14], %fd23;
$L__BB8_13:
	ret;

}
	// .globl	_Z10min_kernelPdS_i
.visible .entry _Z10min_kernelPdS_i(
	.param .u64 .ptr .align 1 _Z10min_kernelPdS_i_param_0,
	.param .u64 .ptr .align 1 _Z10min_kernelPdS_i_param_1,
	.param .u32 _Z10min_kernelPdS_i_param_2
)
{
	.reg .pred 	%p<11>;
	.reg .b32 	%r<39>;
	.reg .b64 	%rd<15>;
	.reg .b64 	%fd<29>;

	ld.param.u64 	%rd3, [_Z10min_kernelPdS_i_param_0];
	ld.param.u64 	%rd2, [_Z10min_kernelPdS_i_param_1];
	ld.param.u32 	%r18, [_Z10min_kernelPdS_i_param_2];
	cvta.to.global.u64 	%rd1, %rd3;
	mov.u32 	%r1, %tid.x;
	mov.u32 	%r2, %ctaid.x;
	mov.u32 	%r38, %ntid.x;
	mad.lo.s32 	%r36, %r2, %r38, %r1;
	mov.u32 	%r19, %nctaid.x;
	mul.lo.s32 	%r5, %r38, %r19;
	setp.ge.s32 	%p1, %r36, %r18;
	mov.f64 	%fd28, 0d7FEFFFFFFFFFFFFF;
	@%p1 bra 	$L__BB9_7;
	add.s32 	%r20, %r36, %r5;
	max.s32 	%r21, %r18, %r20;
	setp.lt.s32 	%p2, %r20, %r18;
	selp.u32 	%r22, 1, 0, %p2;
	add.s32 	%r23, %r20, %r22;
	sub.s32 	%r24, %r21, %r23;
	div.u32 	%r25, %r24, %r5;
	add.s32 	%r6, %r25, %r22;
	and.b32  	%r26, %r6, 3;
	setp.eq.s32 	%p3, %r26, 3;
	mov.f64 	%fd28, 0d7FEFFFFFFFFFFFFF;
	@%p3 bra 	$L__BB9_4;
	add.s32 	%r27, %r6, 1;
	and.b32  	%r28, %r27, 3;
	neg.s32 	%r34, %r28;
	mov.f64 	%fd28, 0d7FEFFFFFFFFFFFFF;
$L__BB9_3:
	.pragma "nounroll";
	mul.wide.s32 	%rd4, %r36, 8;
	add.s64 	%rd5, %rd1, %rd4;
	ld.global.f64 	%fd12, [%rd5];
	min.f64 	%fd28, %fd28, %fd12;
	add.s32 	%r36, %r36, %r5;
	add.s32 	%r34, %r34, 1;
	setp.ne.s32 	%p4, %r34, 0;
	@%p4 bra 	$L__BB9_3;
$L__BB9_4:
	setp.lt.u32 	%p5, %r6, 3;
	@%p5 bra 	$L__BB9_7;
	mul.wide.s32 	%rd8, %r5, 8;
	shl.b32 	%r29, %r5, 2;
$L__BB9_6:
	mul.wide.s32 	%rd6, %r36, 8;
	add.s64 	%rd7, %rd1, %rd6;
	ld.global.f64 	%fd13, [%rd7];
	min.f64 	%fd14, %fd28, %fd13;
	add.s64 	%rd9, %rd7, %rd8;
	ld.global.f64 	%fd15, [%rd9];
	min.f64 	%fd16, %fd14, %fd15;
	add.s64 	%rd10, %rd9, %rd8;
	ld.global.f64 	%fd17, [%rd10];
	min.f64 	%fd18, %fd16, %fd17;
	add.s64 	%rd11, %rd10, %rd8;
	ld.global.f64 	%fd19, [%rd11];
	min.f64 	%fd28, %fd18, %fd19;
	add.s32 	%r36, %r29, %r36;
	setp.lt.s32 	%p6, %r36, %r18;
	@%p6 bra 	$L__BB9_6;
$L__BB9_7:
	shl.b32 	%r30, %r1, 3;
	mov.u32 	%r31, shared;
	add.s32 	%r15, %r31, %r30;
	st.shared.f64 	[%r15], %fd28;
	bar.sync 	0;
	setp.lt.u32 	%p7, %r38, 2;
	@%p7 bra 	$L__BB9_11;
$L__BB9_8:
	shr.u32 	%r17, %r38, 1;
	setp.ge.u32 	%p8, %r1, %r17;
	@%p8 bra 	$L__BB9_10;
	ld.shared.f64 	%fd20, [%r15];
	shl.b32 	%r32, %r17, 3;
	add.s32 	%r33, %r15, %r32;
	ld.shared.f64 	%fd21, [%r33];
	min.f64 	%fd22, %fd20, %fd21;
	st.shared.f64 	[%r15], %fd22;
$L__BB9_10:
	bar.sync 	0;
	setp.gt.u32 	%p9, %r38, 3;
	mov.u32 	%r38, %r17;
	@%p9 bra 	$L__BB9_8;
$L__BB9_11:
	setp.ne.s32 	%p10, %r1, 0;
	@%p10 bra 	$L__BB9_13;
	ld.shared.f64 	%fd23, [shared];
	cvta.to.global.u64 	%rd12, %rd2;
	mul.wide.u32 	%rd13, %r2, 8;
	add.s64 	%rd14, %rd12, %rd13;
	st.global.f64 	[%rd14], %fd23;
$L__BB9_13:
	ret;

}
	// .globl	_Z13matmul_kernelPdS_S_iii
.visible .entry _Z13matmul_kernelPdS_S_iii(
	.param .u64 .ptr .align 1 _Z13matmul_kernelPdS_S_iii_param_0,
	.param .u64 .ptr .align 1 _Z13matmul_kernelPdS_S_iii_param_1,
	.param .u64 .ptr .align 1 _Z13matmul_kernelPdS_S_iii_param_2,
	.param .u32 _Z13matmul_kernelPdS_S_iii_param_3,
	.param .u32 _Z13matmul_kernelPdS_S_iii_param_4,
	.param .u32 _Z13matmul_kernelPdS_S_iii_param_5
)
{
	.reg .pred 	%p<13>;
	.reg .b32 	%r<41>;
	.reg .b64 	%rd<53>;
	.reg .b64 	%fd<68>;

	ld.param.u64 	%rd7, [_Z13matmul_kernelPdS_S_iii_param_0];
	ld.param.u64 	%rd8, [_Z13matmul_kernelPdS_S_iii_param_1];
	ld.param.u64 	%rd6, [_Z13matmul_kernelPdS_S_iii_param_2];
	ld.param.u32 	%r20, [_Z13matmul_kernelPdS_S_iii_param_3];
	ld.param.u32 	%r18, [_Z13matmul_kernelPdS_S_iii_param_4];
	ld.param.u32 	%r19, [_Z13matmul_kernelPdS_S_iii_param_5];
	cvta.to.global.u64 	%rd1, %rd8;
	cvta.to.global.u64 	%rd2, %rd7;
	mov.u32 	%r21, %ctaid.y;
	mov.u32 	%r22, %ntid.y;
	mov.u32 	%r23, %tid.y;
	mad.lo.s32 	%r1, %r21, %r22, %r23;
	mov.u32 	%r24, %ctaid.x;
	mov.u32 	%r25, %ntid.x;
	mov.u32 	%r26, %tid.x;
	mad.lo.s32 	%r2, %r24, %r25, %r26;
	setp.ge.s32 	%p1, %r1, %r20;
	setp.ge.s32 	%p2, %r2, %r19;
	or.pred  	%p3, %p1, %p2;
	@%p3 bra 	$L__BB10_14;
	setp.lt.s32 	%p4, %r18, 1;
	mov.f64 	%fd67, 0d0000000000000000;
	@%p4 bra 	$L__BB10_13;
	mul.lo.s32 	%r3, %r18, %r1;
	and.b32  	%r4, %r18, 7;
	setp.lt.u32 	%p5, %r18, 8;
	mov.f64 	%fd67, 0d0000000000000000;
	mov.b32 	%r39, 0;
	@%p5 bra 	$L__BB10_5;
	and.b32  	%r39, %r18, 2147483640;
	neg.s32 	%r37, %r39;
	shl.b32 	%r7, %r19, 3;
	mul.wide.u32 	%rd9, %r3, 8;
	add.s64 	%rd10, %rd9, %rd2;
	add.s64 	%rd52, %rd10, 32;
	mov.f64 	%fd67, 0d0000000000000000;
	mul.wide.s32 	%rd13, %r19, 8;
	mov.u32 	%r36, %r2;
$L__BB10_4:
	.pragma "nounroll";
	ld.global.f64 	%fd17, [%rd52+-32];
	mul.wide.s32 	%rd11, %r36, 8;
	add.s64 	%rd12, %rd1, %rd11;
	ld.global.f64 	%fd18, [%rd12];
	fma.rn.f64 	%fd19, %fd17, %fd18, %fd67;
	ld.global.f64 	%fd20, [%rd52+-24];
	add.s64 	%rd14, %rd12, %rd13;
	ld.global.f64 	%fd21, [%rd14];
	fma.rn.f64 	%fd22, %fd20, %fd21, %fd19;
	ld.global.f64 	%fd23, [%rd52+-16];
	add.s64 	%rd15, %rd14, %rd13;
	ld.global.f64 	%fd24, [%rd15];
	fma.rn.f64 	%fd25, %fd23, %fd24, %fd22;
	ld.global.f64 	%fd26, [%rd52+-8];
	add.s64 	%rd16, %rd15, %rd13;
	ld.global.f64 	%fd27, [%rd16];
	fma.rn.f64 	%fd28, %fd26, %fd27, %fd25;
	ld.global.f64 	%fd29, [%rd52];
	add.s64 	%rd17, %rd16, %rd13;
	ld.global.f64 	%fd30, [%rd17];
	fma.rn.f64 	%fd31, %fd29, %fd30, %fd28;
	ld.global.f64 	%fd32, [%rd52+8];
	add.s64 	%rd18, %rd17, %rd13;
	ld.global.f64 	%fd33, [%rd18];
	fma.rn.f64 	%fd34, %fd32, %fd33, %fd31;
	ld.global.f64 	%fd35, [%rd52+16];
	add.s64 	%rd19, %rd18, %rd13;
	ld.global.f64 	%fd36, [%rd19];
	fma.rn.f64 	%fd37, %fd35, %fd36, %fd34;
	ld.global.f64 	%fd38, [%rd52+24];
	add.s64 	%rd20, %rd19, %rd13;
	ld.global.f64 	%fd39, [%rd20];
	fma.rn.f64 	%fd67, %fd38, %fd39, %fd37;
	add.s32 	%r37, %r37, 8;
	add.s32 	%r36, %r36, %r7;
	add.s64 	%rd52, %rd52, 64;
	setp.ne.s32 	%p6, %r37, 0;
	@%p6 bra 	$L__BB10_4;
$L__BB10_5:
	setp.eq.s32 	%p7, %r4, 0;
	@%p7 bra 	$L__BB10_13;
	and.b32  	%r13, %r18, 3;
	setp.lt.u32 	%p8, %r4, 4;
	@%p8 bra 	$L__BB10_8;
	add.s32 	%r28, %r39, %r3;
	mul.wide.u32 	%rd21, %r28, 8;
	add.s64 	%rd22, %rd2, %rd21;
	ld.global.f64 	%fd41, [%rd22];
	mad.lo.s32 	%r29, %r39, %r19, %r2;
	mul.wide.s32 	%rd23, %r29, 8;
	add.s64 	%rd24, %rd1, %rd23;
	ld.global.f64 	%fd42, [%rd24];
	fma.rn.f64 	%fd43, %fd41, %fd42, %fd67;
	cvt.u64.u32 	%rd25, %r3;
	cvt.u64.u32 	%rd26, %r39;
	add.s64 	%rd27, %rd26, %rd25;
	shl.b64 	%rd28, %rd27, 3;
	add.s64 	%rd29, %rd2, %rd28;
	ld.global.f64 	%fd44, [%rd29+8];
	mul.wide.s32 	%rd30, %r19, 8;
	add.s64 	%rd31, %rd24, %rd30;
	ld.global.f64 	%fd45, [%rd31];
	fma.rn.f64 	%fd46, %fd44, %fd45, %fd43;
	ld.global.f64 	%fd47, [%rd29+16];
	add.s64 	%rd32, %rd31, %rd30;
	ld.global.f64 	%fd48, [%rd32];
	fma.rn.f64 	%fd49, %fd47, %fd48, %fd46;
	ld.global.f64 	%fd50, [%rd29+24];
	add.s64 	%rd33, %rd32, %rd30;
	ld.global.f64 	%fd51, [%rd33];
	fma.rn.f64 	%fd67, %fd50, %fd51, %fd49;
	add.s32 	%r39, %r39, 4;
$L__BB10_8:
	setp.eq.s32 	%p9, %r13, 0;
	@%p9 bra 	$L__BB10_13;
	setp.eq.s32 	%p10, %r13, 1;
	@%p10 bra 	$L__BB10_11;
	add.s32 	%r30, %r39, %r3;
	mul.wide.u32 	%rd34, %r30, 8;
	add.s64 	%rd35, %rd2, %rd34;
	ld.global.f64 	%fd53, [%rd35];
	mad.lo.s32 	%r31, %r39, %r19, %r2;
	mul.wide.s32 	%rd36, %r31, 8;
	add.s64 	%rd37, %rd1, %rd36;
	ld.global.f64 	%fd54, [%rd37];
	fma.rn.f64 	%fd55, %fd53, %fd54, %fd67;
	cvt.u64.u32 	%rd38, %r3;
	cvt.u64.u32 	%rd39, %r39;
	add.s64 	%rd40, %rd39, %rd38;
	shl.b64 	%rd41, %rd40, 3;
	add.s64 	%rd42, %rd2, %rd41;
	ld.global.f64 	%fd56, [%rd42+8];
	mul.wide.s32 	%rd43, %r19, 8;
	add.s64 	%rd44, %rd37, %rd43;
	ld.global.f64 	%fd57, [%rd44];
	fma.rn.f64 	%fd67, %fd56, %fd57, %fd55;
	add.s32 	%r39, %r39, 2;
$L__BB10_11:
	and.b32  	%r32, %r18, 1;
	setp.eq.b32 	%p11, %r32, 1;
	not.pred 	%p12, %p11;
	@%p12 bra 	$L__BB10_13;
	add.s32 	%r33, %r39, %r3;
	mul.wide.u32 	%rd45, %r33, 8;
	add.s64 	%rd46, %rd2, %rd45;
	ld.global.f64 	%fd58, [%rd46];
	mad.lo.s32 	%r34, %r39, %r19, %r2;
	mul.wide.s32 	%rd47, %r34, 8;
	add.s64 	%rd48, %rd1, %rd47;
	ld.global.f64 	%fd59, [%rd48];
	fma.rn.f64 	%fd67, %fd58, %fd59, %fd67;
$L__BB10_13:
	mad.lo.s32 	%r35, %r19, %r1, %r2;
	cvta.to.global.u64 	%rd49, %rd6;
	mul.wide.s32 	%rd50, %r35, 8;
	add.s64 	%rd51, %rd49, %rd50;
	st.global.f64 	[%rd51], %fd67;
$L__BB10_14:
	ret;

}


// ===== COMPILED SASS (sm_100) =====

	.target	sm_100

	.elftype	@"ET_EXEC"


//--------------------- .note.nv.tkinfo           --------------------------
	.section	.note.nv.tkinfo,"",@"SHT_NOTE"
	.sectionflags	@"SHF_NOTE_NV_TKINFO"
	.tkinfo
        /*0018*/ 	.word	0x00000002
        /*0030*/ 	.string	""
        /*0030*/ 	.string	"ptxas"
        /*0030*/ 	.string	"Cuda compilation tools, release 13.0, V13.0.88"
        /*0030*/ 	.string	"Build cuda_13.0.r13.0/compiler.36424714_0"
        /*0030*/ 	.string	"-arch sm_100 -m 64 "



//--------------------- .note.nv.cuinfo           --------------------------
	.section	.note.nv.cuinfo,"",@"SHT_NOTE"
	.sectionflags	@"SHF_NOTE_NV_CUINFO"
        /*0018*/ 	.short	0x0002
        /*001a*/ 	.short	0x0064
        /*001c*/ 	.short	0x0082
	.zero		2


//--------------------- .nv.info                  --------------------------
	.section	.nv.info,"",@"SHT_CUDA_INFO"
	.align	4


	//----- nvinfo : EIATTR_REGCOUNT
	.align		4
        /*0000*/ 	.byte	0x04, 0x2f
        /*0002*/ 	.short	(.L_1 - .L_0)
	.align		4
.L_0:
        /*0004*/ 	.word	index@(_Z10add_kernelPdS_S_i)
        /*0008*/ 	.word	0x0000000e


	//----- nvinfo : EIATTR_FRAME_SIZE
	.align		4
.L_1:
        /*000c*/ 	.byte	0x04, 0x11
        /*000e*/ 	.short	(.L_3 - .L_2)
	.align		4
.L_2:
        /*0010*/ 	.word	index@(_Z10add_kernelPdS_S_i)
        /*0014*/ 	.word	0x00000000


	//----- nvinfo : EIATTR_REGCOUNT
	.align		4
.L_3:
        /*0018*/ 	.byte	0x04, 0x2f
        /*001a*/ 	.short	(.L_5 - .L_4)
	.align		4
.L_4:
        /*001c*/ 	.word	index@(_Z10sub_kernelPdS_S_i)
        /*0020*/ 	.word	0x0000000e


	//----- nvinfo : EIATTR_FRAME_SIZE
	.align		4
.L_5:
        /*0024*/ 	.byte	0x04, 0x11
        /*0026*/ 	.short	(.L_7 - .L_6)
	.align		4
.L_6:
        /*0028*/ 	.word	index@(_Z10sub_kernelPdS_S_i)
        /*002c*/ 	.word	0x00000000


	//----- nvinfo : EIATTR_REGCOUNT
	.align		4
.L_7:
        /*0030*/ 	.byte	0x04, 0x2f
        /*0032*/ 	.short	(.L_9 - .L_8)
	.align		4
.L_8:
        /*0034*/ 	.word	index@(_Z10mul_kernelPdS_S_i)
        /*0038*/ 	.word	0x0000000e


	//----- nvinfo : EIATTR_FRAME_SIZE
	.align		4
.L_9:
        /*003c*/ 	.byte	0x04, 0x11
        /*003e*/ 	.short	(.L_11 - .L_10)
	.align		4
.L_10:
        /*0040*/ 	.word	index@(_Z10mul_kernelPdS_S_i)
        /*0044*/ 	.word	0x00000000


	//----- nvinfo : EIATTR_REGCOUNT
	.align		4
.L_11:
        /*0048*/ 	.byte	0x04, 0x2f
        /*004a*/ 	.short	(.L_13 - .L_12)
	.align		4
.L_12:
        /*004c*/ 	.word	index@(_Z10div_kernelPdS_S_i)
        /*0050*/ 	.word	0x00000019


	//----- nvinfo : EIATTR_FRAME_SIZE
	.align		4
.L_13:
        /*0054*/ 	.byte	0x04, 0x11
        /*0056*/ 	.short	(.L_15 - .L_14)
	.align		4
.L_14:
        /*0058*/ 	.word	index@($__internal_2_$__cuda_sm20_div_rn_f64_full)
        /*005c*/ 	.word	0x00000000


	//----- nvinfo : EIATTR_FRAME_SIZE
	.align		4
.L_15:
        /*0060*/ 	.byte	0x04, 0x11
        /*0062*/ 	.short	(.L_17 - .L_16)
	.align		4
.L_16:
        /*0064*/ 	.word	index@(_Z10div_kernelPdS_S_i)
        /*0068*/ 	.word	0x00000000


	//----- nvinfo : EIATTR_REGCOUNT
	.align		4
.L_17:
        /*006c*/ 	.byte	0x04, 0x2f
        /*006e*/ 	.short	(.L_19 - .L_18)
	.align		4
.L_18:
        /*0070*/ 	.word	index@(_Z11sqrt_kernelPdS_i)
        /*0074*/ 	.word	0x0000000b


	//----- nvinfo : EIATTR_FRAME_SIZE
	.align		4
.L_19:
        /*0078*/ 	.byte	0x04, 0x11
        /*007a*/ 	.short	(.L_21 - .L_20)
	.align		4
.L_20:
        /*007c*/ 	.word	index@($__internal_1_$__cuda_sm20_sqrt_rn_f32_slowpath)
        /*0080*/ 	.word	0x00000000


	//----- nvinfo : EIATTR_FRAME_SIZE
	.align		4
.L_21:
        /*0084*/ 	.byte	0x04, 0x11
        /*0086*/ 	.short	(.L_23 - .L_22)
	.align		4
.L_22:
        /*0088*/ 	.word	index@(_Z11sqrt_kernelPdS_i)
        /*008c*/ 	.word	0x00000000


	//----- nvinfo : EIATTR_REGCOUNT
	.align		4
.L_23:
        /*0090*/ 	.byte	0x04, 0x2f
        /*0092*/ 	.short	(.L_25 - .L_24)
	.align		4
.L_24:
        /*0094*/ 	.word	index@(_Z10log_kernelPdS_i)
        /*0098*/ 	.word	0x0000000a


	//----- nvinfo : EIATTR_FRAME_SIZE
	.align		4
.L_25:
        /*009c*/ 	.byte	0x04, 0x11
        /*009e*/ 	.short	(.L_27 - .L_26)
	.align		4
.L_26:
        /*00a0*/ 	.word	index@(_Z10log_kernelPdS_i)
        /*00a4*/ 	.word	0x00000000


	//----- nvinfo : EIATTR_REGCOUNT
	.align		4
.L_27:
        /*00a8*/ 	.byte	0x04, 0x2f
        /*00aa*/ 	.short	(.L_29 - .L_28)
	.align		4
.L_28:
        /*00ac*/ 	.word	index@(_Z11relu_kernelPdS_i)
        /*00b0*/ 	.word	0x0000000a


	//----- nvinfo : EIATTR_FRAME_SIZE
	.align		4
.L_29:
        /*00b4*/ 	.byte	0x04, 0x11
        /*00b6*/ 	.short	(.L_31 - .L_30)
	.align		4
.L_30:
        /*00b8*/ 	.word	index@(_Z11relu_kernelPdS_i)
        /*00bc*/ 	.word	0x00000000


	//----- nvinfo : EIATTR_REGCOUNT
	.align		4
.L_31:
        /*00c0*/ 	.byte	0x04, 0x2f
        /*00c2*/ 	.short	(.L_33 - .L_32)
	.align		4
.L_32:
        /*00c4*/ 	.word	index@(_Z14sigmoid_kernelPdS_i)
        /*00c8*/ 	.word	0x0000000e


	//----- nvinfo : EIATTR_FRAME_SIZE
	.align		4
.L_33:
        /*00cc*/ 	.byte	0x04, 0x11
        /*00ce*/ 	.short	(.L_35 - .L_34)
	.align		4
.L_34:
        /*00d0*/ 	.word	index@($__internal_0_$__cuda_sm20_dblrcp_rn_slowpath_v3)
        /*00d4*/ 	.word	0x00000000


	//----- nvinfo : EIATTR_FRAME_SIZE
	.align		4
.L_35:
        /*00d8*/ 	.byte	0x04, 0x11
        /*00da*/ 	.short	(.L_37 - .L_36)
	.align		4
.L_36:
        /*00dc*/ 	.word	index@(_Z14sigmoid_kernelPdS_i)
        /*00e0*/ 	.word	0x00000000


	//----- nvinfo : EIATTR_REGCOUNT
	.align		4
.L_37:
        /*00e4*/ 	.byte	0x04, 0x2f
        /*00e6*/ 	.short	(.L_39 - .L_38)
	.align		4
.L_38:
        /*00e8*/ 	.word	index@(_Z10max_kernelPdS_i)
        /*00ec*/ 	.word	0x0000001c


	//----- nvinfo : EIATTR_FRAME_SIZE
	.align		4
.L_39:
        /*00f0*/ 	.byte	0x04, 0x11
        /*00f2*/ 	.short	(.L_41 - .L_40)
	.align		4
.L_40:
        /*00f4*/ 	.word	index@(_Z10max_kernelPdS_i)
        /*00f8*/ 	.word	0x00000000


	//----- nvinfo : EIATTR_REGCOUNT
	.align		4
.L_41:
        /*00fc*/ 	.byte	0x04, 0x2f
        /*00fe*/ 	.short	(.L_43 - .L_42)
	.align		4
.L_42:
        /*0100*/ 	.word	index@(_Z10min_kernelPdS_i)
        /*0104*/ 	.word	0x0000001c


	//----- nvinfo : EIATTR_FRAME_SIZE
	.align		4
.L_43:
        /*0108*/ 	.byte	0x04, 0x11
        /*010a*/ 	.short	(.L_45 - .L_44)
	.align		4
.L_44:
        /*010c*/ 	.word	index@(_Z10min_kernelPdS_i)
        /*0110*/ 	.word	0x00000000


	//----- nvinfo : EIATTR_REGCOUNT
	.align		4
.L_45:
        /*0114*/ 	.byte	0x04, 0x2f
        /*0116*/ 	.short	(.L_47 - .L_46)
	.align		4
.L_46:
        /*0118*/ 	.word	index@(_Z13matmul_kernelPdS_S_iii)
        /*011c*/ 	.word	0x00000020


	//----- nvinfo : EIATTR_FRAME_SIZE
	.align		4
.L_47:
        /*0120*/ 	.byte	0x04, 0x11
        /*0122*/ 	.short	(.L_49 - .L_48)
	.align		4
.L_48:
        /*0124*/ 	.word	index@(_Z13matmul_kernelPdS_S_iii)
        /*0128*/ 	.word	0x00000000


	//----- nvinfo : EIATTR_MIN_STACK_SIZE
	.align		4
.L_49:
        /*012c*/ 	.byte	0x04, 0x12
        /*012e*/ 	.short	(.L_51 - .L_50)
	.align		4
.L_50:
        /*0130*/ 	.word	index@(_Z13matmul_kernelPdS_S_iii)
        /*0134*/ 	.word	0x00000000


	//----- nvinfo : EIATTR_MIN_STACK_SIZE
	.align		4
.L_51:
        /*0138*/ 	.byte	0x04, 0x12
        /*013a*/ 	.short	(.L_53 - .L_52)
	.align		4
.L_52:
        /*013c*/ 	.word	index@(_Z10min_kernelPdS_i)
        /*0140*/ 	.word	0x00000000


	//----- nvinfo : EIATTR_MIN_STACK_SIZE
	.align		4
.L_53:
        /*0144*/ 	.byte	0x04, 0x12
        /*0146*/ 	.short	(.L_55 - .L_54)
	.align		4
.L_54:
        /*0148*/ 	.word	index@(_Z10max_kernelPdS_i)
        /*014c*/ 	.word	0x00000000


	//----- nvinfo : EIATTR_MIN_STACK_SIZE
	.align		4
.L_55:
        /*0150*/ 	.byte	0x04, 0x12
        /*0152*/ 	.short	(.L_57 - .L_56)
	.align		4
.L_56:
        /*0154*/ 	.word	index@(_Z14sigmoid_kernelPdS_i)
        /*0158*/ 	.word	0x00000000


	//----- nvinfo : EIATTR_MIN_STACK_SIZE
	.align		4
.L_57:
        /*015c*/ 	.byte	0x04, 0x12
        /*015e*/ 	.short	(.L_59 - .L_58)
	.align		4
.L_58:
        /*0160*/ 	.word	index@(_Z11relu_kernelPdS_i)
        /*0164*/ 	.word	0x00000000


	//----- nvinfo : EIATTR_MIN_STACK_SIZE
	.align		4
.L_59:
        /*0168*/ 	.byte	0x04, 0x12
        /*016a*/ 	.short	(.L_61 - .L_60)
	.align		4
.L_60:
        /*016c*/ 	.word	index@(_Z10log_kernelPdS_i)
        /*0170*/ 	.word	0x00000000


	//----- nvinfo : EIATTR_MIN_STACK_SIZE
	.align		4
.L_61:
        /*0174*/ 	.byte	0x04, 0x12
        /*0176*/ 	.short	(.L_63 - .L_62)
	.align		4
.L_62:
        /*0178*/ 	.word	index@(_Z11sqrt_kernelPdS_i)
        /*017c*/ 	.word	0x00000000


	//----- nvinfo : EIATTR_MIN_STACK_SIZE
	.align		4
.L_63:
        /*0180*/ 	.byte	0x04, 0x12
        /*0182*/ 	.short	(.L_65 - .L_64)
	.align		4
.L_64:
        /*0184*/ 	.word	index@(_Z10div_kernelPdS_S_i)
        /*0188*/ 	.word	0x00000000


	//----- nvinfo : EIATTR_MIN_STACK_SIZE
	.align		4
.L_65:
        /*018c*/ 	.byte	0x04, 0x12
        /*018e*/ 	.short	(.L_67 - .L_66)
	.align		4
.L_66:
        /*0190*/ 	.word	index@(_Z10mul_kernelPdS_S_i)
        /*0194*/ 	.word	0x00000000


	//----- nvinfo : EIATTR_MIN_STACK_SIZE
	.align		4
.L_67:
        /*0198*/ 	.byte	0x04, 0x12
        /*019a*/ 	.short	(.L_69 - .L_68)
	.align		4
.L_68:
        /*019c*/ 	.word	index@(_Z10sub_kernelPdS_S_i)
        /*01a0*/ 	.word	0x00000000


	//----- nvinfo : EIATTR_MIN_STACK_SIZE
	.align		4
.L_69:
        /*01a4*/ 	.byte	0x04, 0x12
        /*01a6*/ 	.short	(.L_71 - .L_70)
	.align		4
.L_70:
        /*01a8*/ 	.word	index@(_Z10add_kernelPdS_S_i)
        /*01ac*/ 	.word	0x00000000
.L_71:


//--------------------- .nv.compat                --------------------------
	.section	.nv.compat,"",@"SHT_CUDA_COMPAT_INFO"
	.align	4
        /*0000*/ 	.byte	0x02, 0x09, 0x00, 0x00, 0x02, 0x02, 0x01, 0x00, 0x02, 0x05, 0x05, 0x00, 0x03, 0x07, 0x01, 0x01
        /*0010*/ 	.byte	0x02, 0x03, 0x00, 0x00, 0x02, 0x06, 0x01, 0x00, 0x04, 0x0b, 0x08, 0x00, 0x01, 0x00, 0x00, 0x00
        /*0020*/ 	.byte	0x00, 0x00, 0x00, 0x00


//--------------------- .nv.info._Z13matmul_kernelPdS_S_iii --------------------------
	.section	.nv.info._Z13matmul_kernelPdS_S_iii,"",@"SHT_CUDA_INFO"
	.sectionflags	@""
	.align	4


	//----- nvinfo : EIATTR_CUDA_API_VERSION
	.align		4
        /*0000*/ 	.byte	0x04, 0x37
        /*0002*/ 	.short	(.L_73 - .L_72)
.L_72:
        /*0004*/ 	.word	0x00000082


	//----- nvinfo : EIATTR_KPARAM_INFO
	.align		4
.L_73:
        /*0008*/ 	.byte	0x04, 0x17
        /*000a*/ 	.short	(.L_75 - .L_74)
.L_74:
        /*000c*/ 	.word	0x00000000
        /*0010*/ 	.short	0x0005
        /*0012*/ 	.short	0x0020
        /*0014*/ 	.byte	0x00, 0xf0, 0x11, 0x00


	//----- nvinfo : EIATTR_KPARAM_INFO
	.align		4
.L_75:
        /*0018*/ 	.byte	0x04, 0x17
        /*001a*/ 	.short	(.L_77 - .L_76)
.L_76:
        /*001c*/ 	.word	0x00000000
        /*0020*/ 	.short	0x0004
        /*0022*/ 	.short	0x001c
        /*0024*/ 	.byte	0x00, 0xf0, 0x11, 0x00


	//----- nvinfo : EIATTR_KPARAM_INFO
	.align		4
.L_77:
        /*0028*/ 	.byte	0x04, 0x17
        /*002a*/ 	.short	(.L_79 - .L_78)
.L_78:
        /*002c*/ 	.word	0x00000000
        /*0030*/ 	.short	0x0003
        /*0032*/ 	.short	0x0018
        /*0034*/ 	.byte	0x00, 0xf0, 0x11, 0x00


	//----- nvinfo : EIATTR_KPARAM_INFO
	.align		4
.L_79:
        /*0038*/ 	.byte	0x04, 0x17
        /*003a*/ 	.short	(.L_81 - .L_80)
.L_80:
        /*003c*/ 	.word	0x00000000
        /*0040*/ 	.short	0x0002
        /*0042*/ 	.short	0x0010
        /*0044*/ 	.byte	0x00, 0xf5, 0x21, 0x00


	//----- nvinfo : EIATTR_KPARAM_INFO
	.align		4
.L_81:
        /*0048*/ 	.byte	0x04, 0x17
        /*004a*/ 	.short	(.L_83 - .L_82)
.L_82:
        /*004c*/ 	.word	0x00000000
        /*0050*/ 	.short	0x0001
        /*0052*/ 	.short	0x0008
        /*0054*/ 	.byte	0x00, 0xf5, 0x21, 0x00


	//----- nvinfo : EIATTR_KPARAM_INFO
	.align		4
.L_83:
        /*0058*/ 	.byte	0x04, 0x17
        /*005a*/ 	.short	(.L_85 - .L_84)
.L_84:
        /*005c*/ 	.word	0x00000000
        /*0060*/ 	.short	0x0000
        /*0062*/ 	.short	0x0000
        /*0064*/ 	.byte	0x00, 0xf5, 0x21, 0x00


	//----- nvinfo : EIATTR_SPARSE_MMA_MASK
	.align		4
.L_85:
        /*0068*/ 	.byte	0x03, 0x50
        /*006a*/ 	.short	0x0000


	//----- nvinfo : EIATTR_MAXREG_COUNT
	.align		4
        /*006c*/ 	.byte	0x03, 0x1b
        /*006e*/ 	.short	0x00ff


	//----- nvinfo : EIATTR_MERCURY_ISA_VERSION
	.align		4
        /*0070*/ 	.byte	0x03, 0x5f
        /*0072*/ 	.short	0x0101


	//----- nvinfo : EIATTR_VRC_CTA_INIT_COUNT
	.align		4
        /*0074*/ 	.byte	0x02, 0x4a
	.zero		1
	.zero		1


	//----- nvinfo : EIATTR_EXIT_INSTR_OFFSETS
	.align		4
        /*0078*/ 	.byte	0x04, 0x1c
        /*007a*/ 	.short	(.L_87 - .L_86)


	//   ....[0]....
.L_86:
        /*007c*/ 	.word	0x000000d0


	//   ....[1]....
        /*0080*/ 	.word	0x000008f0


	//----- nvinfo : EIATTR_CBANK_PARAM_SIZE
	.align		4
.L_87:
        /*0084*/ 	.byte	0x03, 0x19
        /*0086*/ 	.short	0x0024


	//----- nvinfo : EIATTR_PARAM_CBANK
	.align		4
        /*0088*/ 	.byte	0x04, 0x0a
        /*008a*/ 	.short	(.L_89 - .L_88)
	.align		4
.L_88:
        /*008c*/ 	.word	index@(.nv.constant0._Z13matmul_kernelPdS_S_iii)
        /*0090*/ 	.short	0x0380
        /*0092*/ 	.short	0x0024


	//----- nvinfo : EIATTR_SW_WAR
	.align		4
.L_89:
        /*0094*/ 	.byte	0x04, 0x36
        /*0096*/ 	.short	(.L_91 - .L_90)
.L_90:
        /*0098*/ 	.word	0x00000008
.L_91:


//--------------------- .nv.info._Z10min_kernelPdS_i --------------------------
	.section	.nv.info._Z10min_kernelPdS_i,"",@"SHT_CUDA_INFO"
	.sectionflags	@""
	.align	4


	//----- nvinfo : EIATTR_CUDA_API_VERSION
	.align		4
        /*0000*/ 	.byte	0x04, 0x37
        /*0002*/ 	.short	(.L_93 - .L_92)
.L_92:
        /*0004*/ 	.word	0x00000082


	//----- nvinfo : EIATTR_KPARAM_INFO
	.align		4
.L_93:
        /*0008*/ 	.byte	0x04, 0x17
        /*000a*/ 	.short	(.L_95 - .L_94)
.L_94:
        /*000c*/ 	.word	0x00000000
        /*0010*/ 	.short	0x0002
        /*0012*/ 	.short	0x0010
        /*0014*/ 	.byte	0x00, 0xf0, 0x11, 0x00


	//----- nvinfo : EIATTR_KPARAM_INFO
	.align		4
.L_95:
        /*0018*/ 	.byte	0x04, 0x17
        /*001a*/ 	.short	(.L_97 - .L_96)
.L_96:
        /*001c*/ 	.word	0x00000000
        /*0020*/ 	.short	0x0001
        /*0022*/ 	.short	0x0008
        /*0024*/ 	.byte	0x00, 0xf5, 0x21, 0x00


	//----- nvinfo : EIATTR_KPARAM_INFO
	.align		4
.L_97:
        /*0028*/ 	.byte	0x04, 0x17
        /*002a*/ 	.short	(.L_99 - .L_98)
.L_98:
        /*002c*/ 	.word	0x00000000
        /*0030*/ 	.short	0x0000
        /*0032*/ 	.short	0x0000
        /*0034*/ 	.byte	0x00, 0xf5, 0x21, 0x00


	//----- nvinfo : EIATTR_SPARSE_MMA_MASK
	.align		4
.L_99:
        /*0038*/ 	.byte	0x03, 0x50
        /*003a*/ 	.short	0x0000


	//----- nvinfo : EIATTR_MAXREG_COUNT
	.align		4
        /*003c*/ 	.byte	0x03, 0x1b
        /*003e*/ 	.short	0x00ff


	//----- nvinfo : EIATTR_NUM_BARRIERS
	.align		4
        /*0040*/ 	.byte	0x02, 0x4c
        /*0042*/ 	.byte	0x01
	.zero		1


	//----- nvinfo : EIATTR_MERCURY_ISA_VERSION
	.align		4
        /*0044*/ 	.byte	0x03, 0x5f
        /*0046*/ 	.short	0x0101


	//----- nvinfo : EIATTR_VRC_CTA_INIT_COUNT
	.align		4
        /*0048*/ 	.byte	0x02, 0x4a
	.zero		1
	.zero		1


	//----- nvinfo : EIATTR_EXIT_INSTR_OFFSETS
	.align		4
        /*004c*/ 	.byte	0x04, 0x1c
        /*004e*/ 	.short	(.L_101 - .L_100)


	//   ....[0]....
.L_100:
        /*0050*/ 	.word	0x00000870


	//   ....[1]....
        /*0054*/ 	.word	0x000008f0


	//----- nvinfo : EIATTR_CRS_STACK_SIZE
	.align		4
.L_101:
        /*0058*/ 	.byte	0x04, 0x1e
        /*005a*/ 	.short	(.L_103 - .L_102)
.L_102:
        /*005c*/ 	.word	0x00000000


	//----- nvinfo : EIATTR_CBANK_PARAM_SIZE
	.align		4
.L_103:
        /*0060*/ 	.byte	0x03, 0x19
        /*0062*/ 	.short	0x0014


	//----- nvinfo : EIATTR_PARAM_CBANK
	.align		4
        /*0064*/ 	.byte	0x04, 0x0a
        /*0066*/ 	.short	(.L_105 - .L_104)
	.align		4
.L_104:
        /*0068*/ 	.word	index@(.nv.constant0._Z10min_kernelPdS_i)
        /*006c*/ 	.short	0x0380
        /*006e*/ 	.short	0x0014


	//----- nvinfo : EIATTR_SW_WAR
	.align		4
.L_105:
        /*0070*/ 	.byte	0x04, 0x36
        /*0072*/ 	.short	(.L_107 - .L_106)
.L_106:
        /*0074*/ 	.word	0x00000008
.L_107:


//--------------------- .nv.info._Z10max_kernelPdS_i --------------------------
	.section	.nv.info._Z10max_kernelPdS_i,"",@"SHT_CUDA_INFO"
	.sectionflags	@""
	.align	4


	//----- nvinfo : EIATTR_CUDA_API_VERSION
	.align		4
        /*0000*/ 	.byte	0x04, 0x37
        /*0002*/ 	.short	(.L_109 - .L_108)
.L_108:
        /*0004*/ 	.word	0x00000082


	//----- nvinfo : EIATTR_KPARAM_INFO
	.align		4
.L_109:
        /*0008*/ 	.byte	0x04, 0x17
        /*000a*/ 	.short	(.L_111 - .L_110)
.L_110:
        /*000c*/ 	.word	0x00000000
        /*0010*/ 	.short	0x0002
        /*0012*/ 	.short	0x0010
        /*0014*/ 	.byte	0x00, 0xf0, 0x11, 0x00


	//----- nvinfo : EIATTR_KPARAM_INFO
	.align		4
.L_111:
        /*0018*/ 	.byte	0x04, 0x17
        /*001a*/ 	.short	(.L_113 - .L_112)
.L_112:
        /*001c*/ 	.word	0x00000000
        /*0020*/ 	.short	0x0001
        /*0022*/ 	.short	0x0008
        /*0024*/ 	.byte	0x00, 0xf5, 0x21, 0x00


	//----- nvinfo : EIATTR_KPARAM_INFO
	.align		4
.L_113:
        /*0028*/ 	.byte	0x04, 0x17
        /*002a*/ 	.short	(.L_115 - .L_114)
.L_114:
        /*002c*/ 	.word	0x00000000
        /*0030*/ 	.short	0x0000
        /*0032*/ 	.short	0x0000
        /*0034*/ 	.byte	0x00, 0xf5, 0x21, 0x00


	//----- nvinfo : EIATTR_SPARSE_MMA_MASK
	.align		4
.L_115:
        /*0038*/ 	.byte	0x03, 0x50
        /*003a*/ 	.short	0x0000


	//----- nvinfo : EIATTR_MAXREG_COUNT
	.align		4
        /*003c*/ 	.byte	0x03, 0x1b
        /*003e*/ 	.short	0x00ff


	//----- nvinfo : EIATTR_NUM_BARRIERS
	.align		4
        /*0040*/ 	.byte	0x02, 0x4c
        /*0042*/ 	.byte	0x01
	.zero		1


	//----- nvinfo : EIATTR_MERCURY_ISA_VERSION
	.align		4
        /*0044*/ 	.byte	0x03, 0x5f
        /*0046*/ 	.short	0x0101


	//----- nvinfo : EIATTR_VRC_CTA_INIT_COUNT
	.align		4
        /*0048*/ 	.byte	0x02, 0x4a
	.zero		1
	.zero		1


	//----- nvinfo : EIATTR_EXIT_INSTR_OFFSETS
	.align		4
        /*004c*/ 	.byte	0x04, 0x1c
        /*004e*/ 	.short	(.L_117 - .L_116)


	//   ....[0]....
.L_116:
        /*0050*/ 	.word	0x00000870


	//   ....[1]....
        /*0054*/ 	.word	0x000008f0


	//----- nvinfo : EIATTR_CRS_STACK_SIZE
	.align		4
.L_117:
        /*0058*/ 	.byte	0x04, 0x1e
        /*005a*/ 	.short	(.L_119 - .L_118)
.L_118:
        /*005c*/ 	.word	0x00000000


	//----- nvinfo : EIATTR_CBANK_PARAM_SIZE
	.align		4
.L_119:
        /*0060*/ 	.byte	0x03, 0x19
        /*0062*/ 	.short	0x0014


	//----- nvinfo : EIATTR_PARAM_CBANK
	.align		4
        /*0064*/ 	.byte	0x04, 0x0a
        /*0066*/ 	.short	(.L_121 - .L_120)
	.align		4
.L_120:
        /*0068*/ 	.word	index@(.nv.constant0._Z10max_kernelPdS_i)
        /*006c*/ 	.short	0x0380
        /*006e*/ 	.short	0x0014


	//----- nvinfo : EIATTR_SW_WAR
	.align		4
.L_121:
        /*0070*/ 	.byte	0x04, 0x36
        /*0072*/ 	.short	(.L_123 - .L_122)
.L_122:
        /*0074*/ 	.word	0x00000008
.L_123:


//--------------------- .nv.info._Z14sigmoid_kernelPdS_i --------------------------
	.section	.nv.info._Z14sigmoid_kernelPdS_i,"",@"SHT_CUDA_INFO"
	.sectionflags	@""
	.align	4


	//----- nvinfo : EIATTR_CUDA_API_VERSION
	.align		4
        /*0000*/ 	.byte	0x04, 0x37
        /*0002*/ 	.short	(.L_125 - .L_124)
.L_124:
        /*0004*/ 	.word	0x00000082


	//----- nvinfo : EIATTR_KPARAM_INFO
	.align		4
.L_125:
        /*0008*/ 	.byte	0x04, 0x17
        /*000a*/ 	.short	(.L_127 - .L_126)
.L_126:
        /*000c*/ 	.word	0x00000000
        /*0010*/ 	.short	0x0002
        /*0012*/ 	.short	0x0010
        /*0014*/ 	.byte	0x00, 0xf0, 0x11, 0x00


	//----- nvinfo : EIATTR_KPARAM_INFO
	.align		4
.L_127:
        /*0018*/ 	.byte	0x04, 0x17
        /*001a*/ 	.short	(.L_129 - .L_128)
.L_128:
        /*001c*/ 	.word	0x00000000
        /*0020*/ 	.short	0x0001
        /*0022*/ 	.short	0x0008
        /*0024*/ 	.byte	0x00, 0xf5, 0x21, 0x00


	//----- nvinfo : EIATTR_KPARAM_INFO
	.align		4
.L_129:
        /*0028*/ 	.byte	0x04, 0x17
        /*002a*/ 	.short	(.L_131 - .L_130)
.L_130:
        /*002c*/ 	.word	0x00000000
        /*0030*/ 	.short	0x0000
        /*0032*/ 	.short	0x0000
        /*0034*/ 	.byte	0x00, 0xf5, 0x21, 0x00


	//----- nvinfo : EIATTR_SPARSE_MMA_MASK
	.align		4
.L_131:
        /*0038*/ 	.byte	0x03, 0x50
        /*003a*/ 	.short	0x0000


	//----- nvinfo : EIATTR_MAXREG_COUNT
	.align		4
        /*003c*/ 	.byte	0x03, 0x1b
        /*003e*/ 	.short	0x00ff


	//----- nvinfo : EIATTR_MERCURY_ISA_VERSION
	.align		4
        /*0040*/ 	.byte	0x03, 0x5f
        /*0042*/ 	.short	0x0101


	//----- nvinfo : EIATTR_VRC_CTA_INIT_COUNT
	.align		4
        /*0044*/ 	.byte	0x02, 0x4a
	.zero		1
	.zero		1


	//----- nvinfo : EIATTR_EXIT_INSTR_OFFSETS
	.align		4
        /*0048*/ 	.byte	0x04, 0x1c
        /*004a*/ 	.short	(.L_133 - .L_132)


	//   ....[0]....
.L_132:
        /*004c*/ 	.word	0x00000070


	//   ....[1]....
        /*0050*/ 	.word	0x000002b0


	//----- nvinfo : EIATTR_CRS_STACK_SIZE
	.align		4
.L_133:
        /*0054*/ 	.byte	0x04, 0x1e
        /*0056*/ 	.short	(.L_135 - .L_134)
.L_134:
        /*0058*/ 	.word	0x00000000


	//----- nvinfo : EIATTR_CBANK_PARAM_SIZE
	.align		4
.L_135:
        /*005c*/ 	.byte	0x03, 0x19
        /*005e*/ 	.short	0x0014


	//----- nvinfo : EIATTR_PARAM_CBANK
	.align		4
        /*0060*/ 	.byte	0x04, 0x0a
        /*0062*/ 	.short	(.L_137 - .L_136)
	.align		4
.L_136:
        /*0064*/ 	.word	index@(.nv.constant0._Z14sigmoid_kernelPdS_i)
        /*0068*/ 	.short	0x0380
        /*006a*/ 	.short	0x0014


	//----- nvinfo : EIATTR_SW_WAR
	.align		4
.L_137:
        /*006c*/ 	.byte	0x04, 0x36
        /*006e*/ 	.short	(.L_139 - .L_138)
.L_138:
        /*0070*/ 	.word	0x00000008
.L_139:


//--------------------- .nv.info._Z11relu_kernelPdS_i --------------------------
	.section	.nv.info._Z11relu_kernelPdS_i,"",@"SHT_CUDA_INFO"
	.sectionflags	@""
	.align	4


	//----- nvinfo : EIATTR_CUDA_API_VERSION
	.align		4
        /*0000*/ 	.byte	0x04, 0x37
        /*0002*/ 	.short	(.L_141 - .L_140)
.L_140:
        /*0004*/ 	.word	0x00000082


	//----- nvinfo : EIATTR_KPARAM_INFO
	.align		4
.L_141:
        /*0008*/ 	.byte	0x04, 0x17
        /*000a*/ 	.short	(.L_143 - .L_142)
.L_142:
        /*000c*/ 	.word	0x00000000
        /*0010*/ 	.short	0x0002
        /*0012*/ 	.short	0x0010
        /*0014*/ 	.byte	0x00, 0xf0, 0x11, 0x00


	//----- nvinfo : EIATTR_KPARAM_INFO
	.align		4
.L_143:
        /*0018*/ 	.byte	0x04, 0x17
        /*001a*/ 	.short	(.L_145 - .L_144)
.L_144:
        /*001c*/ 	.word	0x00000000
        /*0020*/ 	.short	0x0001
        /*0022*/ 	.short	0x0008
        /*0024*/ 	.byte	0x00, 0xf5, 0x21, 0x00


	//----- nvinfo : EIATTR_KPARAM_INFO
	.align		4
.L_145:
        /*0028*/ 	.byte	0x04, 0x17
        /*002a*/ 	.short	(.L_147 - .L_146)
.L_146:
        /*002c*/ 	.word	0x00000000
        /*0030*/ 	.short	0x0000
        /*0032*/ 	.short	0x0000
        /*0034*/ 	.byte	0x00, 0xf5, 0x21, 0x00


	//----- nvinfo : EIATTR_SPARSE_MMA_MASK
	.align		4
.L_147:
        /*0038*/ 	.byte	0x03, 0x50
        /*003a*/ 	.short	0x0000


	//----- nvinfo : EIATTR_MAXREG_COUNT
	.align		4
        /*003c*/ 	.byte	0x03, 0x1b
        /*003e*/ 	.short	0x00ff


	//----- nvinfo : EIATTR_MERCURY_ISA_VERSION
	.align		4
        /*0040*/ 	.byte	0x03, 0x5f
        /*0042*/ 	.short	0x0101


	//----- nvinfo : EIATTR_VRC_CTA_INIT_COUNT
	.align		4
        /*0044*/ 	.byte	0x02, 0x4a
	.zero		1
	.zero		1


	//----- nvinfo : EIATTR_EXIT_INSTR_OFFSETS
	.align		4
        /*0048*/ 	.byte	0x04, 0x1c
        /*004a*/ 	.short	(.L_149 - .L_148)


	//   ....[0]....
.L_148:
        /*004c*/ 	.word	0x00000070


	//   ....[1]....
        /*0050*/ 	.word	0x00000100


	//   ....[2]....
        /*0054*/ 	.word	0x00000140


	//----- nvinfo : EIATTR_CBANK_PARAM_SIZE
	.align		4
.L_149:
        /*0058*/ 	.byte	0x03, 0x19
        /*005a*/ 	.short	0x0014


	//----- nvinfo : EIATTR_PARAM_CBANK
	.align		4
        /*005c*/ 	.byte	0x04, 0x0a
        /*005e*/ 	.short	(.L_151 - .L_150)
	.align		4
.L_150:
        /*0060*/ 	.word	index@(.nv.constant0._Z11relu_kernelPdS_i)
        /*0064*/ 	.short	0x0380
        /*0066*/ 	.short	0x0014


	//----- nvinfo : EIATTR_SW_WAR
	.align		4
.L_151:
        /*0068*/ 	.byte	0x04, 0x36
        /*006a*/ 	.short	(.L_153 - .L_152)
.L_152:
        /*006c*/ 	.word	0x00000008
.L_153:


//--------------------- .nv.info._Z10log_kernelPdS_i --------------------------
	.section	.nv.info._Z10log_kernelPdS_i,"",@"SHT_CUDA_INFO"
	.sectionflags	@""
	.align	4


	//----- nvinfo : EIATTR_CUDA_API_VERSION
	.align		4
        /*0000*/ 	.byte	0x04, 0x37
        /*0002*/ 	.short	(.L_155 - .L_154)
.L_154:
        /*0004*/ 	.word	0x00000082


	//----- nvinfo : EIATTR_KPARAM_INFO
	.align		4
.L_155:
        /*0008*/ 	.byte	0x04, 0x17
        /*000a*/ 	.short	(.L_157 - .L_156)
.L_156:
        /*000c*/ 	.word	0x00000000
        /*0010*/ 	.short	0x0002
        /*0012*/ 	.short	0x0010
        /*0014*/ 	.byte	0x00, 0xf0, 0x11, 0x00


	//----- nvinfo : EIATTR_KPARAM_INFO
	.align		4
.L_157:
        /*0018*/ 	.byte	0x04, 0x17
        /*001a*/ 	.short	(.L_159 - .L_158)
.L_158:
        /*001c*/ 	.word	0x00000000
        /*0020*/ 	.short	0x0001
        /*0022*/ 	.short	0x0008
        /*0024*/ 	.byte	0x00, 0xf5, 0x21, 0x00


	//----- nvinfo : EIATTR_KPARAM_INFO
	.align		4
.L_159:
        /*0028*/ 	.byte	0x04, 0x17
        /*002a*/ 	.short	(.L_161 - .L_160)
.L_160:
        /*002c*/ 	.word	0x00000000
        /*0030*/ 	.short	0x0000
        /*0032*/ 	.short	0x0000
        /*0034*/ 	.byte	0x00, 0xf5, 0x21, 0x00


	//----- nvinfo : EIATTR_SPARSE_MMA_MASK
	.align		4
.L_161:
        /*0038*/ 	.byte	0x03, 0x50
        /*003a*/ 	.short	0x0000


	//----- nvinfo : EIATTR_MAXREG_COUNT
	.align		4
        /*003c*/ 	.byte	0x03, 0x1b
        /*003e*/ 	.short	0x00ff


	//----- nvinfo : EIATTR_MERCURY_ISA_VERSION
	.align		4
        /*0040*/ 	.byte	0x03, 0x5f
        /*0042*/ 	.short	0x0101


	//----- nvinfo : EIATTR_VRC_CTA_INIT_COUNT
	.align		4
        /*0044*/ 	.byte	0x02, 0x4a
	.zero		1
	.zero		1


	//----- nvinfo : EIATTR_EXIT_INSTR_OFFSETS
	.align		4
        /*0048*/ 	.byte	0x04, 0x1c
        /*004a*/ 	.short	(.L_163 - .L_162)


	//   ....[0]....
.L_162:
        /*004c*/ 	.word	0x00000070


	//   ....[1]....
        /*0050*/ 	.word	0x000002d0


	//----- nvinfo : EIATTR_CBANK_PARAM_SIZE
	.align		4
.L_163:
        /*0054*/ 	.byte	0x03, 0x19
        /*0056*/ 	.short	0x0014


	//----- nvinfo : EIATTR_PARAM_CBANK
	.align		4
        /*0058*/ 	.byte	0x04, 0x0a
        /*005a*/ 	.short	(.L_165 - .L_164)
	.align		4
.L_164:
        /*005c*/ 	.word	index@(.nv.constant0._Z10log_kernelPdS_i)
        /*0060*/ 	.short	0x0380
        /*0062*/ 	.short	0x0014


	//----- nvinfo : EIATTR_SW_WAR
	.align		4
.L_165:
        /*0064*/ 	.byte	0x04, 0x36
        /*0066*/ 	.short	(.L_167 - .L_166)
.L_166:
        /*0068*/ 	.word	0x00000008
.L_167:


//--------------------- .nv.info._Z11sqrt_kernelPdS_i --------------------------
	.section	.nv.info._Z11sqrt_kernelPdS_i,"",@"SHT_CUDA_INFO"
	.sectionflags	@""
	.align	4


	//----- nvinfo : EIATTR_CUDA_API_VERSION
	.align		4
        /*0000*/ 	.byte	0x04, 0x37
        /*0002*/ 	.short	(.L_169 - .L_168)
.L_168:
        /*0004*/ 	.word	0x00000082


	//----- nvinfo : EIATTR_KPARAM_INFO
	.align		4
.L_169:
        /*0008*/ 	.byte	0x04, 0x17
        /*000a*/ 	.short	(.L_171 - .L_170)
.L_170:
        /*000c*/ 	.word	0x00000000
        /*0010*/ 	.short	0x0002
        /*0012*/ 	.short	0x0010
        /*0014*/ 	.byte	0x00, 0xf0, 0x11, 0x00


	//----- nvinfo : EIATTR_KPARAM_INFO
	.align		4
.L_171:
        /*0018*/ 	.byte	0x04, 0x17
        /*001a*/ 	.short	(.L_173 - .L_172)
.L_172:
        /*001c*/ 	.word	0x00000000
        /*0020*/ 	.short	0x0001
        /*0022*/ 	.short	0x0008
        /*0024*/ 	.byte	0x00, 0xf5, 0x21, 0x00


	//----- nvinfo : EIATTR_KPARAM_INFO
	.align		4
.L_173:
        /*0028*/ 	.byte	0x04, 0x17
        /*002a*/ 	.short	(.L_175 - .L_174)
.L_174:
        /*002c*/ 	.word	0x00000000
        /*0030*/ 	.short	0x0000
        /*0032*/ 	.short	0x0000
        /*0034*/ 	.byte	0x00, 0xf5, 0x21, 0x00


	//----- nvinfo : EIATTR_SPARSE_MMA_MASK
	.align		4
.L_175:
        /*0038*/ 	.byte	0x03, 0x50
        /*003a*/ 	.short	0x0000


	//----- nvinfo : EIATTR_MAXREG_COUNT
	.align		4
        /*003c*/ 	.byte	0x03, 0x1b
        /*003e*/ 	.short	0x00ff


	//----- nvinfo : EIATTR_MERCURY_ISA_VERSION
	.align		4
        /*0040*/ 	.byte	0x03, 0x5f
        /*0042*/ 	.short	0x0101


	//----- nvinfo : EIATTR_VRC_CTA_INIT_COUNT
	.align		4
        /*0044*/ 	.byte	0x02, 0x4a
	.zero		1
	.zero		1


	//----- nvinfo : EIATTR_EXIT_INSTR_OFFSETS
	.align		4
        /*0048*/ 	.byte	0x04, 0x1c
        /*004a*/ 	.short	(.L_177 - .L_176)


	//   ....[0]....
.L_176:
        /*004c*/ 	.word	0x00000070


	//   ....[1]....
        /*0050*/ 	.word	0x000001f0


	//----- nvinfo : EIATTR_CRS_STACK_SIZE
	.align		4
.L_177:
        /*0054*/ 	.byte	0x04, 0x1e
        /*0056*/ 	.short	(.L_179 - .L_178)
.L_178:
        /*0058*/ 	.word	0x00000000


	//----- nvinfo : EIATTR_CBANK_PARAM_SIZE
	.align		4
.L_179:
        /*005c*/ 	.byte	0x03, 0x19
        /*005e*/ 	.short	0x0014


	//----- nvinfo : EIATTR_PARAM_CBANK
	.align		4
        /*0060*/ 	.byte	0x04, 0x0a
        /*0062*/ 	.short	(.L_181 - .L_180)
	.align		4
.L_180:
        /*0064*/ 	.word	index@(.nv.constant0._Z11sqrt_kernelPdS_i)
        /*0068*/ 	.short	0x0380
        /*006a*/ 	.short	0x0014


	//----- nvinfo : EIATTR_SW_WAR
	.align		4
.L_181:
        /*006c*/ 	.byte	0x04, 0x36
        /*006e*/ 	.short	(.L_183 - .L_182)
.L_182:
        /*0070*/ 	.word	0x00000008
.L_183:


//--------------------- .nv.info._Z10div_kernelPdS_S_i --------------------------
	.section	.nv.info._Z10div_kernelPdS_S_i,"",@"SHT_CUDA_INFO"
	.sectionflags	@""
	.align	4


	//----- nvinfo : EIATTR_CUDA_API_VERSION
	.align		4
        /*0000*/ 	.byte	0x04, 0x37
        /*0002*/ 	.short	(.L_185 - .L_184)
.L_184:
        /*0004*/ 	.word	0x00000082


	//----- nvinfo : EIATTR_KPARAM_INFO
	.align		4
.L_185:
        /*0008*/ 	.byte	0x04, 0x17
        /*000a*/ 	.short	(.L_187 - .L_186)
.L_186:
        /*000c*/ 	.word	0x00000000
        /*0010*/ 	.short	0x0003
        /*0012*/ 	.short	0x0018
        /*0014*/ 	.byte	0x00, 0xf0, 0x11, 0x00


	//----- nvinfo : EIATTR_KPARAM_INFO
	.align		4
.L_187:
        /*0018*/ 	.byte	0x04, 0x17
        /*001a*/ 	.short	(.L_189 - .L_188)
.L_188:
        /*001c*/ 	.word	0x00000000
        /*0020*/ 	.short	0x0002
        /*0022*/ 	.short	0x0010
        /*0024*/ 	.byte	0x00, 0xf5, 0x21, 0x00


	//----- nvinfo : EIATTR_KPARAM_INFO
	.align		4
.L_189:
        /*0028*/ 	.byte	0x04, 0x17
        /*002a*/ 	.short	(.L_191 - .L_190)
.L_190:
        /*002c*/ 	.word	0x00000000
        /*0030*/ 	.short	0x0001
        /*0032*/ 	.short	0x0008
        /*0034*/ 	.byte	0x00, 0xf5, 0x21, 0x00


	//----- nvinfo : EIATTR_KPARAM_INFO
	.align		4
.L_191:
        /*0038*/ 	.byte	0x04, 0x17
        /*003a*/ 	.short	(.L_193 - .L_192)
.L_192:
        /*003c*/ 	.word	0x00000000
        /*0040*/ 	.short	0x0000
        /*0042*/ 	.short	0x0000
        /*0044*/ 	.byte	0x00, 0xf5, 0x21, 0x00


	//----- nvinfo : EIATTR_SPARSE_MMA_MASK
	.align		4
.L_193:
        /*0048*/ 	.byte	0x03, 0x50
        /*004a*/ 	.short	0x0000


	//----- nvinfo : EIATTR_MAXREG_COUNT
	.align		4
        /*004c*/ 	.byte	0x03, 0x1b
        /*004e*/ 	.short	0x00ff


	//----- nvinfo : EIATTR_MERCURY_ISA_VERSION
	.align		4
        /*0050*/ 	.byte	0x03, 0x5f
        /*0052*/ 	.short	0x0101


	//----- nvinfo : EIATTR_VRC_CTA_INIT_COUNT
	.align		4
        /*0054*/ 	.byte	0x02, 0x4a
	.zero		1
	.zero		1


	//----- nvinfo : EIATTR_EXIT_INSTR_OFFSETS
	.align		4
        /*0058*/ 	.byte	0x04, 0x1c
        /*005a*/ 	.short	(.L_195 - .L_194)


	//   ....[0]....
.L_194:
        /*005c*/ 	.word	0x00000070


	//   ....[1]....
        /*0060*/ 	.word	0x00000240


	//----- nvinfo : EIATTR_CRS_STACK_SIZE
	.align		4
.L_195:
        /*0064*/ 	.byte	0x04, 0x1e
        /*0066*/ 	.short	(.L_197 - .L_196)
.L_196:
        /*0068*/ 	.word	0x00000000


	//----- nvinfo : EIATTR_CBANK_PARAM_SIZE
	.align		4
.L_197:
        /*006c*/ 	.byte	0x03, 0x19
        /*006e*/ 	.short	0x001c


	//----- nvinfo : EIATTR_PARAM_CBANK
	.align		4
        /*0070*/ 	.byte	0x04, 0x0a
        /*0072*/ 	.short	(.L_199 - .L_198)
	.align		4
.L_198:
        /*0074*/ 	.word	index@(.nv.constant0._Z10div_kernelPdS_S_i)
        /*0078*/ 	.short	0x0380
        /*007a*/ 	.short	0x001c


	//----- nvinfo : EIATTR_SW_WAR
	.align		4
.L_199:
        /*007c*/ 	.byte	0x04, 0x36
        /*007e*/ 	.short	(.L_201 - .L_200)
.L_200:
        /*0080*/ 	.word	0x00000008
.L_201:


//--------------------- .nv.info._Z10mul_kernelPdS_S_i --------------------------
	.section	.nv.info._Z10mul_kernelPdS_S_i,"",@"SHT_CUDA_INFO"
	.sectionflags	@""
	.align	4


	//----- nvinfo : EIATTR_CUDA_API_VERSION
	.align		4
        /*0000*/ 	.byte	0x04, 0x37
        /*0002*/ 	.short	(.L_203 - .L_202)
.L_202:
        /*0004*/ 	.word	0x00000082


	//----- nvinfo : EIATTR_KPARAM_INFO
	.align		4
.L_203:
        /*0008*/ 	.byte	0x04, 0x17
        /*000a*/ 	.short	(.L_205 - .L_204)
.L_204:
        /*000c*/ 	.word	0x00000000
        /*0010*/ 	.short	0x0003
        /*0012*/ 	.short	0x0018
        /*0014*/ 	.byte	0x00, 0xf0, 0x11, 0x00


	//----- nvinfo : EIATTR_KPARAM_INFO
	.align		4
.L_205:
        /*0018*/ 	.byte	0x04, 0x17
        /*001a*/ 	.short	(.L_207 - .L_206)
.L_206:
        /*001c*/ 	.word	0x00000000
        /*0020*/ 	.short	0x0002
        /*0022*/ 	.short	0x0010
        /*0024*/ 	.byte	0x00, 0xf5, 0x21, 0x00


	//----- nvinfo : EIATTR_KPARAM_INFO
	.align		4
.L_207:
        /*0028*/ 	.byte	0x04, 0x17
        /*002a*/ 	.short	(.L_209 - .L_208)
.L_208:
        /*002c*/ 	.word	0x00000000
        /*0030*/ 	.short	0x0001
        /*0032*/ 	.short	0x0008
        /*0034*/ 	.byte	0x00, 0xf5, 0x21, 0x00


	//----- nvinfo : EIATTR_KPARAM_INFO
	.align		4
.L_209:
        /*0038*/ 	.byte	0x04, 0x17
        /*003a*/ 	.short	(.L_211 - .L_210)
.L_210:
        /*003c*/ 	.word	0x00000000
        /*0040*/ 	.short	0x0000
        /*0042*/ 	.short	0x0000
        /*0044*/ 	.byte	0x00, 0xf5, 0x21, 0x00


	//----- nvinfo : EIATTR_SPARSE_MMA_MASK
	.align		4
.L_211:
        /*0048*/ 	.byte	0x03, 0x50
        /*004a*/ 	.short	0x0000


	//----- nvinfo : EIATTR_MAXREG_COUNT
	.align		4
        /*004c*/ 	.byte	0x03, 0x1b
        /*004e*/ 	.short	0x00ff


	//----- nvinfo : EIATTR_MERCURY_ISA_VERSION
	.align		4
        /*0050*/ 	.byte	0x03, 0x5f
        /*0052*/ 	.short	0x0101


	//----- nvinfo : EIATTR_VRC_CTA_INIT_COUNT
	.align		4
        /*0054*/ 	.byte	0x02, 0x4a
	.zero		1
	.zero		1


	//----- nvinfo : EIATTR_EXIT_INSTR_OFFSETS
	.align		4
        /*0058*/ 	.byte	0x04, 0x1c
        /*005a*/ 	.short	(.L_213 - .L_212)


	//   ....[0]....
.L_212:
        /*005c*/ 	.word	0x00000070


	//   ....[1]....
        /*0060*/ 	.word	0x00000130


	//----- nvinfo : EIATTR_CBANK_PARAM_SIZE
	.align		4
.L_213:
        /*0064*/ 	.byte	0x03, 0x19
        /*0066*/ 	.short	0x001c


	//----- nvinfo : EIATTR_PARAM_CBANK
	.align		4
        /*0068*/ 	.byte	0x04, 0x0a
        /*006a*/ 	.short	(.L_215 - .L_214)
	.align		4
.L_214:
        /*006c*/ 	.word	index@(.nv.constant0._Z10mul_kernelPdS_S_i)
        /*0070*/ 	.short	0x0380
        /*0072*/ 	.short	0x001c


	//----- nvinfo : EIATTR_SW_WAR
	.align		4
.L_215:
        /*0074*/ 	.byte	0x04, 0x36
        /*0076*/ 	.short	(.L_217 - .L_216)
.L_216:
        /*0078*/ 	.word	0x00000008
.L_217:


//--------------------- .nv.info._Z10sub_kernelPdS_S_i --------------------------
	.section	.nv.info._Z10sub_kernelPdS_S_i,"",@"SHT_CUDA_INFO"
	.sectionflags	@""
	.align	4


	//----- nvinfo : EIATTR_CUDA_API_VERSION
	.align		4
        /*0000*/ 	.byte	0x04, 0x37
        /*0002*/ 	.short	(.L_219 - .L_218)
.L_218:
        /*0004*/ 	.word	0x00000082


	//----- nvinfo : EIATTR_KPARAM_INFO
	.align		4
.L_219:
        /*0008*/ 	.byte	0x04, 0x17
        /*000a*/ 	.short	(.L_221 - .L_220)
.L_220:
        /*000c*/ 	.word	0x00000000
        /*0010*/ 	.short	0x0003
        /*0012*/ 	.short	0x0018
        /*0014*/ 	.byte	0x00, 0xf0, 0x11, 0x00


	//----- nvinfo : EIATTR_KPARAM_INFO
	.align		4
.L_221:
        /*0018*/ 	.byte	0x04, 0x17
        /*001a*/ 	.short	(.L_223 - .L_222)
.L_222:
        /*001c*/ 	.word	0x00000000
        /*0020*/ 	.short	0x0002
        /*0022*/ 	.short	0x0010
        /*0024*/ 	.byte	0x00, 0xf5, 0x21, 0x00


	//----- nvinfo : EIATTR_KPARAM_INFO
	.align		4
.L_223:
        /*0028*/ 	.byte	0x04, 0x17
        /*002a*/ 	.short	(.L_225 - .L_224)
.L_224:
        /*002c*/ 	.word	0x00000000
        /*0030*/ 	.short	0x0001
        /*0032*/ 	.short	0x0008
        /*0034*/ 	.byte	0x00, 0xf5, 0x21, 0x00


	//----- nvinfo : EIATTR_KPARAM_INFO
	.align		4
.L_225:
        /*0038*/ 	.byte	0x04, 0x17
        /*003a*/ 	.short	(.L_227 - .L_226)
.L_226:
        /*003c*/ 	.word	0x00000000
        /*0040*/ 	.short	0x0000
        /*0042*/ 	.short	0x0000
        /*0044*/ 	.byte	0x00, 0xf5, 0x21, 0x00


	//----- nvinfo : EIATTR_SPARSE_MMA_MASK
	.align		4
.L_227:
        /*0048*/ 	.byte	0x03, 0x50
        /*004a*/ 	.short	0x0000


	//----- nvinfo : EIATTR_MAXREG_COUNT
	.align		4
        /*004c*/ 	.byte	0x03, 0x1b
        /*004e*/ 	.short	0x00ff


	//----- nvinfo : EIATTR_MERCURY_ISA_VERSION
	.align		4
        /*0050*/ 	.byte	0x03, 0x5f
        /*0052*/ 	.short	0x0101


	//----- nvinfo : EIATTR_VRC_CTA_INIT_COUNT
	.align		4
        /*0054*/ 	.byte	0x02, 0x4a
	.zero		1
	.zero		1


	//----- nvinfo : EIATTR_EXIT_INSTR_OFFSETS
	.align		4
        /*0058*/ 	.byte	0x04, 0x1c
        /*005a*/ 	.short	(.L_229 - .L_228)


	//   ....[0]....
.L_228:
        /*005c*/ 	.word	0x00000070


	//   ....[1]....
        /*0060*/ 	.word	0x00000130


	//----- nvinfo : EIATTR_CBANK_PARAM_SIZE
	.align		4
.L_229:
        /*0064*/ 	.byte	0x03, 0x19
        /*0066*/ 	.short	0x001c


	//----- nvinfo : EIATTR_PARAM_CBANK
	.align		4
        /*0068*/ 	.byte	0x04, 0x0a
        /*006a*/ 	.short	(.L_231 - .L_230)
	.align		4
.L_230:
        /*006c*/ 	.word	index@(.nv.constant0._Z10sub_kernelPdS_S_i)
        /*0070*/ 	.short	0x0380
        /*0072*/ 	.short	0x001c


	//----- nvinfo : EIATTR_SW_WAR
	.align		4
.L_231:
        /*0074*/ 	.byte	0x04, 0x36
        /*0076*/ 	.short	(.L_233 - .L_232)
.L_232:
        /*0078*/ 	.word	0x00000008
.L_233:


//--------------------- .nv.info._Z10add_kernelPdS_S_i --------------------------
	.section	.nv.info._Z10add_kernelPdS_S_i,"",@"SHT_CUDA_INFO"
	.sectionflags	@""
	.align	4


	//----- nvinfo : EIATTR_CUDA_API_VERSION
	.align		4
        /*0000*/ 	.byte	0x04, 0x37
        /*0002*/ 	.short	(.L_235 - .L_234)
.L_234:
        /*0004*/ 	.word	0x00000082


	//----- nvinfo : EIATTR_KPARAM_INFO
	.align		4
.L_235:
        /*0008*/ 	.byte	0x04, 0x17
        /*000a*/ 	.short	(.L_237 - .L_236)
.L_236:
        /*000c*/ 	.word	0x00000000
        /*0010*/ 	.short	0x0003
        /*0012*/ 	.short	0x0018
        /*0014*/ 	.byte	0x00, 0xf0, 0x11, 0x00


	//----- nvinfo : EIATTR_KPARAM_INFO
	.align		4
.L_237:
        /*0018*/ 	.byte	0x04, 0x17
        /*001a*/ 	.short	(.L_239 - .L_238)
.L_238:
        /*001c*/ 	.word	0x00000000
        /*0020*/ 	.short	0x0002
        /*0022*/ 	.short	0x0010
        /*0024*/ 	.byte	0x00, 0xf5, 0x21, 0x00


	//----- nvinfo : EIATTR_KPARAM_INFO
	.align		4
.L_239:
        /*0028*/ 	.byte	0x04, 0x17
        /*002a*/ 	.short	(.L_241 - .L_240)
.L_240:
        /*002c*/ 	.word	0x00000000
        /*0030*/ 	.short	0x0001
        /*0032*/ 	.short	0x0008
        /*0034*/ 	.byte	0x00, 0xf5, 0x21, 0x00


	//----- nvinfo : EIATTR_KPARAM_INFO
	.align		4
.L_241:
        /*0038*/ 	.byte	0x04, 0x17
        /*003a*/ 	.short	(.L_243 - .L_242)
.L_242:
        /*003c*/ 	.word	0x00000000
        /*0040*/ 	.short	0x0000
        /*0042*/ 	.short	0x0000
        /*0044*/ 	.byte	0x00, 0xf5, 0x21, 0x00


	//----- nvinfo : EIATTR_SPARSE_MMA_MASK
	.align		4
.L_243:
        /*0048*/ 	.byte	0x03, 0x50
        /*004a*/ 	.short	0x0000


	//----- nvinfo : EIATTR_MAXREG_COUNT
	.align		4
        /*004c*/ 	.byte	0x03, 0x1b
        /*004e*/ 	.short	0x00ff


	//----- nvinfo : EIATTR_MERCURY_ISA_VERSION
	.align		4
        /*0050*/ 	.byte	0x03, 0x5f
        /*0052*/ 	.short	0x0101


	//----- nvinfo : EIATTR_VRC_CTA_INIT_COUNT
	.align		4
        /*0054*/ 	.byte	0x02, 0x4a
	.zero		1
	.zero		1


	//----- nvinfo : EIATTR_EXIT_INSTR_OFFSETS
	.align		4
        /*0058*/ 	.byte	0x04, 0x1c
        /*005a*/ 	.short	(.L_245 - .L_244)


	//   ....[0]....
.L_244:
        /*005c*/ 	.word	0x00000070


	//   ....[1]....
        /*0060*/ 	.word	0x00000130


	//----- nvinfo : EIATTR_CBANK_PARAM_SIZE
	.align		4
.L_245:
        /*0064*/ 	.byte	0x03, 0x19
        /*0066*/ 	.short	0x001c


	//----- nvinfo : EIATTR_PARAM_CBANK
	.align		4
        /*0068*/ 	.byte	0x04, 0x0a
        /*006a*/ 	.short	(.L_247 - .L_246)
	.align		4
.L_246:
        /*006c*/ 	.word	index@(.nv.constant0._Z10add_kernelPdS_S_i)
        /*0070*/ 	.short	0x0380
        /*0072*/ 	.short	0x001c


	//----- nvinfo : EIATTR_SW_WAR
	.align		4
.L_247:
        /*0074*/ 	.byte	0x04, 0x36
        /*0076*/ 	.short	(.L_249 - .L_248)
.L_248:
        /*0078*/ 	.word	0x00000008
.L_249:


//--------------------- .nv.callgraph             --------------------------
	.section	.nv.callgraph,"",@"SHT_CUDA_CALLGRAPH"
	.align	4
	.sectionentsize	8
	.align		4
        /*0000*/ 	.word	0x00000000
	.align		4
        /*0004*/ 	.word	0xffffffff
	.align		4
        /*0008*/ 	.word	0x00000000
	.align		4
        /*000c*/ 	.word	0xfffffffe
	.align		4
        /*0010*/ 	.word	0x00000000
	.align		4
        /*0014*/ 	.word	0xfffffffd
	.align		4
        /*0018*/ 	.word	0x00000000
	.align		4
        /*001c*/ 	.word	0xfffffffc


//--------------------- .text._Z13matmul_kernelPdS_S_iii --------------------------
	.section	.text._Z13matmul_kernelPdS_S_iii,"ax",@progbits
	.align	128
        .global         _Z13matmul_kernelPdS_S_iii
        .type           _Z13matmul_kernelPdS_S_iii,@function
        .size           _Z13matmul_kernelPdS_S_iii,(.L_x_51 - _Z13matmul_kernelPdS_S_iii)
        .other          _Z13matmul_kernelPdS_S_iii,@"STO_CUDA_ENTRY STV_DEFAULT"
_Z13matmul_kernelPdS_S_iii:
.text._Z13matmul_kernelPdS_S_iii:
[----:B------:R-:W-:Y:S01]  /*0000*/  LDC R1, c[0x0][0x37c] ;  /* 0x0000df00ff017b82 */ /* 0x000fe20000000800 */
[----:B------:R-:W0:Y:S07]  /*0010*/  S2R R4, SR_TID.X ;  /* 0x0000000000047919 */ /* 0x000e2e0000002100 */
[----:B------:R-:W1:Y:S01]  /*0020*/  LDC R2, c[0x0][0x364] ;  /* 0x0000d900ff027b82 */ /* 0x000e620000000800 */
[----:B------:R-:W2:Y:S01]  /*0030*/  LDCU UR6, c[0x0][0x398] ;  /* 0x00007300ff0677ac */ /* 0x000ea20008000800 */
[----:B------:R-:W1:Y:S06]  /*0040*/  S2R R5, SR_TID.Y ;  /* 0x0000000000057919 */ /* 0x000e6c0000002200 */
[----:B------:R-:W0:Y:S08]  /*0050*/  S2UR UR5, SR_CTAID.X ;  /* 0x00000000000579c3 */ /* 0x000e300000002500 */
[----:B------:R-:W0:Y:S08]  /*0060*/  LDC R3, c[0x0][0x360] ;  /* 0x0000d800ff037b82 */ /* 0x000e300000000800 */
[----:B------:R-:W1:Y:S08]  /*0070*/  S2UR UR4, SR_CTAID.Y ;  /* 0x00000000000479c3 */ /* 0x000e700000002600 */
[----:B------:R-:W3:Y:S01]  /*0080*/  LDC R0, c[0x0][0x3a0] ;  /* 0x0000e800ff007b82 */ /* 0x000ee20000000800 */
[----:B0-----:R-:W-:-:S02]  /*0090*/  IMAD R3, R3, UR5, R4 ;  /* 0x0000000503037c24 */ /* 0x001fc4000f8e0204 */
[----:B-1----:R-:W-:-:S03]  /*00a0*/  IMAD R2, R2, UR4, R5 ;  /* 0x0000000402027c24 */ /* 0x002fc6000f8e0205 */
[----:B---3--:R-:W-:-:S04]  /*00b0*/  ISETP.GE.AND P0, PT, R3, R0, PT ;  /* 0x000000000300720c */ /* 0x008fc80003f06270 */
[----:B--2---:R-:W-:-:S13]  /*00c0*/  ISETP.GE.OR P0, PT, R2, UR6, P0 ;  /* 0x0000000602007c0c */ /* 0x004fda0008706670 */
[----:B------:R-:W-:Y:S05]  /*00d0*/  @P0 EXIT ;  /* 0x000000000000094d */ /* 0x000fea0003800000 */
[----:B------:R-:W0:Y:S01]  /*00e0*/  LDC R5, c[0x0][0x39c] ;  /* 0x0000e700ff057b82 */ /* 0x000e220000000800 */
[----:B------:R-:W1:Y:S01]  /*00f0*/  LDCU.64 UR4, c[0x0][0x358] ;  /* 0x00006b00ff0477ac */ /* 0x000e620008000a00 */
[----:B------:R-:W-:Y:S02]  /*0100*/  CS2R R18, SRZ ;  /* 0x0000000000127805 */ /* 0x000fe4000001ff00 */
[----:B0-----:R-:W-:-:S13]  /*0110*/  ISETP.GE.AND P0, PT, R5, 0x1, PT ;  /* 0x000000010500780c */ /* 0x001fda0003f06270 */
[----:B-1----:R-:W-:Y:S05]  /*0120*/  @!P0 BRA `(.L_x_0) ;  /* 0x0000000400e08947 */ /* 0x002fea0003800000 */
[C---:B------:R-:W-:Y:S01]  /*0130*/  ISETP.GE.U32.AND P1, PT, R5.reuse, 0x8, PT ;  /* 0x000000080500780c */ /* 0x040fe20003f26070 */
[----:B------:R-:W-:Y:S01]  /*0140*/  HFMA2 R7, -RZ, RZ, 0, 0 ;  /* 0x00000000ff077431 */ /* 0x000fe200000001ff */
[----:B------:R-:W-:Y:S01]  /*0150*/  LOP3.LUT R4, R5, 0x7, RZ, 0xc0, !PT ;  /* 0x0000000705047812 */ /* 0x000fe200078ec0ff */
[----:B------:R-:W-:Y:S01]  /*0160*/  IMAD R6, R2, R5, RZ ;  /* 0x0000000502067224 */ /* 0x000fe200078e02ff */
[----:B------:R-:W-:Y:S02]  /*0170*/  CS2R R18, SRZ ;  /* 0x0000000000127805 */ /* 0x000fe4000001ff00 */
[----:B------:R-:W-:-:S07]  /*0180*/  ISETP.NE.AND P0, PT, R4, RZ, PT ;  /* 0x000000ff0400720c */ /* 0x000fce0003f05270 */
[----:B------:R-:W-:Y:S06]  /*0190*/  @!P1 BRA `(.L_x_1) ;  /* 0x0000000000c49947 */ /* 0x000fec0003800000 */
[----:B------:R-:W0:Y:S01]  /*01a0*/  LDC.64 R8, c[0x0][0x380] ;  /* 0x0000e000ff087b82 */ /* 0x000e220000000a00 */
[----:B------:R-:W-:Y:S01]  /*01b0*/  LOP3.LUT R7, R5, 0x7ffffff8, RZ, 0xc0, !PT ;  /* 0x7ffffff805077812 */ /* 0x000fe200078ec0ff */
[----:B------:R-:W-:Y:S01]  /*01c0*/  IMAD.MOV.U32 R27, RZ, RZ, R3 ;  /* 0x000000ffff1b7224 */ /* 0x000fe200078e0003 */
[----:B------:R-:W-:-:S03]  /*01d0*/  CS2R R18, SRZ ;  /* 0x0000000000127805 */ /* 0x000fc6000001ff00 */
[----:B------:R-:W-:Y:S02]  /*01e0*/  IMAD.MOV R26, RZ, RZ, -R7 ;  /* 0x000000ffff1a7224 */ /* 0x000fe400078e0a07 */
[----:B0-----:R-:W-:-:S03]  /*01f0*/  IMAD.WIDE.U32 R8, R6, 0x8, R8 ;  /* 0x0000000806087825 */ /* 0x001fc600078e0008 */
[----:B------:R-:W-:-:S04]  /*0200*/  IADD3 R10, P1, PT, R8, 0x20, RZ ;  /* 0x00000020080a7810 */ /* 0x000fc80007f3e0ff */
[----:B------:R-:W-:-:S09]  /*0210*/  IADD3.X R11, PT, PT, RZ, R9, RZ, P1, !PT ;  /* 0x00000009ff0b7210 */ /* 0x000fd20000ffe4ff */
.L_x_2:
[----:B------:R-:W0:Y:S01]  /*0220*/  LDC.64 R22, c[0x0][0x388] ;  /* 0x0000e200ff167b82 */ /* 0x000e220000000a00 */
[----:B------:R-:W-:Y:S01]  /*0230*/  MOV R8, R10 ;  /* 0x0000000a00087202 */ /* 0x000fe20000000f00 */
[----:B------:R-:W-:-:S05]  /*0240*/  IMAD.MOV.U32 R9, RZ, RZ, R11 ;  /* 0x000000ffff097224 */ /* 0x000fca00078e000b */
[----:B------:R-:W2:Y:S04]  /*0250*/  LDG.E.64 R14, desc[UR4][R8.64+-0x20] ;  /* 0xffffe004080e7981 */ /* 0x000ea8000c1e1b00 */
[----:B------:R-:W3:Y:S01]  /*0260*/  LDG.E.64 R10, desc[UR4][R8.64+-0x18] ;  /* 0xffffe804080a7981 */ /* 0x000ee2000c1e1b00 */
[----:B0-----:R-:W-:-:S05]  /*0270*/  IMAD.WIDE R22, R27, 0x8, R22 ;  /* 0x000000081b167825 */ /* 0x001fca00078e0216 */
[----:B------:R-:W2:Y:S01]  /*0280*/  LDG.E.64 R12, desc[UR4][R22.64] ;  /* 0x00000004160c7981 */ /* 0x000ea2000c1e1b00 */
[----:B------:R-:W-:-:S05]  /*0290*/  IMAD.WIDE R28, R0, 0x8, R22 ;  /* 0x00000008001c7825 */ /* 0x000fca00078e0216 */
[----:B------:R-:W3:Y:S01]  /*02a0*/  LDG.E.64 R16, desc[UR4][R28.64] ;  /* 0x000000041c107981 */ /* 0x000ee2000c1e1b00 */
[C---:B------:R-:W-:Y:S01]  /*02b0*/  IMAD.WIDE R24, R0.reuse, 0x8, R28 ;  /* 0x0000000800187825 */ /* 0x040fe200078e021c */
[----:B--2---:R-:W-:Y:S02]  /*02c0*/  DFMA R18, R14, R12, R18 ;  /* 0x0000000c0e12722b */ /* 0x004fe40000000012 */
[----:B------:R-:W2:Y:S04]  /*02d0*/  LDG.E.64 R14, desc[UR4][R8.64+-0x10] ;  /* 0xfffff004080e7981 */ /* 0x000ea8000c1e1b00 */
[----:B------:R-:W2:Y:S01]  /*02e0*/  LDG.E.64 R12, desc[UR4][R24.64] ;  /* 0x00000004180c7981 */ /* 0x000ea2000c1e1b00 */
[----:B------:R-:W-:Y:S01]  /*02f0*/  IMAD.WIDE R20, R0, 0x8, R24 ;  /* 0x0000000800147825 */ /* 0x000fe200078e0218 */
[----:B---3--:R-:W-:-:S02]  /*0300*/  DFMA R16, R10, R16, R18 ;  /* 0x000000100a10722b */ /* 0x008fc40000000012 */
[----:B------:R-:W3:Y:S04]  /*0310*/  LDG.E.64 R10, desc[UR4][R8.64+-0x8] ;  /* 0xfffff804080a7981 */ /* 0x000ee8000c1e1b00 */
        /* <DEDUP_REMOVED lines=9> */
[----:B------:R-:W-:-:S03]  /*03b0*/  IMAD.WIDE R24, R0, 0x8, R28 ;  /* 0x0000000800187825 */ /* 0x000fc600078e021c */
[----:B------:R-:W4:Y:S01]  /*03c0*/  LDG.E.64 R22, desc[UR4][R8.64+0x18] ;  /* 0x0000180408167981 */ /* 0x000f22000c1e1b00 */
[----:B------:R-:W-:-:S06]  /*03d0*/  IMAD.WIDE R20, R0, 0x8, R24 ;  /* 0x0000000800147825 */ /* 0x000fcc00078e0218 */
[----:B------:R-:W4:Y:S01]  /*03e0*/  LDG.E.64 R20, desc[UR4][R20.64] ;  /* 0x0000000414147981 */ /* 0x000f22000c1e1b00 */
[----:B--2---:R-:W-:-:S03]  /*03f0*/  DFMA R14, R16, R14, R18 ;  /* 0x0000000e100e722b */ /* 0x004fc60000000012 */
[----:B------:R-:W2:Y:S04]  /*0400*/  LDG.E.64 R16, desc[UR4][R8.64+0x10] ;  /* 0x0000100408107981 */ /* 0x000ea8000c1e1b00 */
[----:B------:R-:W2:Y:S01]  /*0410*/  LDG.E.64 R18, desc[UR4][R24.64] ;  /* 0x0000000418127981 */ /* 0x000ea2000c1e1b00 */
[----:B------:R-:W-:Y:S01]  /*0420*/  IADD3 R26, PT, PT, R26, 0x8, RZ ;  /* 0x000000081a1a7810 */ /* 0x000fe20007ffe0ff */
[----:B---3--:R-:W-:-:S03]  /*0430*/  DFMA R10, R10, R12, R14 ;  /* 0x0000000c0a0a722b */ /* 0x008fc6000000000e */
[----:B------:R-:W-:Y:S02]  /*0440*/  ISETP.NE.AND P1, PT, R26, RZ, PT ;  /* 0x000000ff1a00720c */ /* 0x000fe40003f25270 */
[----:B------:R-:W-:-:S03]  /*0450*/  LEA R27, R0, R27, 0x3 ;  /* 0x0000001b001b7211 */ /* 0x000fc600078e18ff */
[----:B--2---:R-:W-:Y:S01]  /*0460*/  DFMA R18, R16, R18, R10 ;  /* 0x000000121012722b */ /* 0x004fe2000000000a */
[----:B------:R-:W-:-:S07]  /*0470*/  IADD3 R10, P2, PT, R8, 0x40, RZ ;  /* 0x00000040080a7810 */ /* 0x000fce0007f5e0ff */
[----:B----4-:R-:W-:Y:S01]  /*0480*/  DFMA R18, R22, R20, R18 ;  /* 0x000000141612722b */ /* 0x010fe20000000012 */
[----:B------:R-:W-:Y:S01]  /*0490*/  IMAD.X R11, RZ, RZ, R9, P2 ;  /* 0x000000ffff0b7224 */ /* 0x000fe200010e0609 */
[----:B------:R-:W-:Y:S09]  /*04a0*/  @P1 BRA `(.L_x_2) ;  /* 0xfffffffc005c1947 */ /* 0x000ff2000383ffff */
.L_x_1:
[----:B------:R-:W-:Y:S05]  /*04b0*/  @!P0 BRA `(.L_x_0) ;  /* 0x0000000000fc8947 */ /* 0x000fea0003800000 */
[----:B------:R-:W-:Y:S02]  /*04c0*/  ISETP.GE.U32.AND P1, PT, R4, 0x4, PT ;  /* 0x000000040400780c */ /* 0x000fe40003f26070 */
[----:B------:R-:W-:-:S04]  /*04d0*/  LOP3.LUT R26, R5, 0x3, RZ, 0xc0, !PT ;  /* 0x00000003051a7812 */ /* 0x000fc800078ec0ff */
[----:B------:R-:W-:-:S07]  /*04e0*/  ISETP.NE.AND P0, PT, R26, RZ, PT ;  /* 0x000000ff1a00720c */ /* 0x000fce0003f05270 */
[----:B------:R-:W-:Y:S06]  /*04f0*/  @!P1 BRA `(.L_x_3) ;  /* 0x00000000006c9947 */ /* 0x000fec0003800000 */
[----:B------:R-:W0:Y:S01]  /*0500*/  LDC.64 R24, c[0x0][0x380] ;  /* 0x0000e000ff187b82 */ /* 0x000e220000000a00 */
[----:B------:R-:W1:Y:S01]  /*0510*/  LDCU.64 UR6, c[0x0][0x380] ;  /* 0x00007000ff0677ac */ /* 0x000e620008000a00 */
[C---:B------:R-:W-:Y:S01]  /*0520*/  IMAD.IADD R9, R6.reuse, 0x1, R7 ;  /* 0x0000000106097824 */ /* 0x040fe200078e0207 */
[----:B------:R-:W-:Y:S01]  /*0530*/  IADD3 R4, P1, PT, R6, R7, RZ ;  /* 0x0000000706047210 */ /* 0x000fe20007f3e0ff */
[----:B------:R-:W-:-:S04]  /*0540*/  IMAD R13, R7, R0, R3 ;  /* 0x00000000070d7224 */ /* 0x000fc800078e0203 */
[----:B------:R-:W2:Y:S01]  /*0550*/  LDC.64 R10, c[0x0][0x388] ;  /* 0x0000e200ff0a7b82 */ /* 0x000ea20000000a00 */
[----:B0-----:R-:W-:-:S06]  /*0560*/  IMAD.WIDE.U32 R24, R9, 0x8, R24 ;  /* 0x0000000809187825 */ /* 0x001fcc00078e0018 */
[----:B------:R-:W3:Y:S01]  /*0570*/  LDG.E.64 R24, desc[UR4][R24.64] ;  /* 0x0000000418187981 */ /* 0x000ee2000c1e1b00 */
[----:B--2---:R-:W-:Y:S01]  /*0580*/  IMAD.WIDE R10, R13, 0x8, R10 ;  /* 0x000000080d0a7825 */ /* 0x004fe200078e020a */
[----:B------:R-:W-:Y:S02]  /*0590*/  IADD3.X R13, PT, PT, RZ, RZ, RZ, P1, !PT ;  /* 0x000000ffff0d7210 */ /* 0x000fe40000ffe4ff */
[----:B-1----:R-:W-:Y:S02]  /*05a0*/  LEA R28, P1, R4, UR6, 0x3 ;  /* 0x00000006041c7c11 */ /* 0x002fe4000f8218ff */
[----:B------:R-:W3:Y:S01]  /*05b0*/  LDG.E.64 R8, desc[UR4][R10.64] ;  /* 0x000000040a087981 */ /* 0x000ee2000c1e1b00 */
[----:B------:R-:W-:Y:S01]  /*05c0*/  IMAD.WIDE R14, R0, 0x8, R10 ;  /* 0x00000008000e7825 */ /* 0x000fe200078e020a */
[----:B------:R-:W-:-:S05]  /*05d0*/  LEA.HI.X R29, R4, UR7, R13, 0x3, P1 ;  /* 0x00000007041d7c11 */ /* 0x000fca00088f1c0d */
[----:B------:R-:W2:Y:S01]  /*05e0*/  LDG.E.64 R12, desc[UR4][R28.64+0x8] ;  /* 0x000008041c0c7981 */ /* 0x000ea2000c1e1b00 */
[----:B------:R-:W-:-:S03]  /*05f0*/  IMAD.WIDE R20, R0, 0x8, R14 ;  /* 0x0000000800147825 */ /* 0x000fc600078e020e */
[----:B------:R-:W2:Y:S04]  /*0600*/  LDG.E.64 R10, desc[UR4][R14.64] ;  /* 0x000000040e0a7981 */ /* 0x000ea8000c1e1b00 */
[----:B------:R-:W4:Y:S01]  /*0610*/  LDG.E.64 R16, desc[UR4][R20.64] ;  /* 0x0000000414107981 */ /* 0x000f22000c1e1b00 */
[----:B------:R-:W-:-:S03]  /*0620*/  IMAD.WIDE R22, R0, 0x8, R20 ;  /* 0x0000000800167825 */ /* 0x000fc600078e0214 */
[----:B------:R-:W4:Y:S04]  /*0630*/  LDG.E.64 R14, desc[UR4][R28.64+0x10] ;  /* 0x000010041c0e7981 */ /* 0x000f28000c1e1b00 */
[----:B------:R-:W5:Y:S04]  /*0640*/  LDG.E.64 R20, desc[UR4][R28.64+0x18] ;  /* 0x000018041c147981 */ /* 0x000f68000c1e1b00 */
[----:B------:R-:W5:Y:S01]  /*0650*/  LDG.E.64 R22, desc[UR4][R22.64] ;  /* 0x0000000416167981 */ /* 0x000f62000c1e1b00 */
[----:B------:R-:W-:Y:S01]  /*0660*/  VIADD R7, R7, 0x4 ;  /* 0x0000000407077836 */ /* 0x000fe20000000000 */
[----:B---3--:R-:W-:-:S08]  /*0670*/  DFMA R8, R24, R8, R18 ;  /* 0x000000081808722b */ /* 0x008fd00000000012 */
[----:B--2---:R-:W-:-:S08]  /*0680*/  DFMA R8, R12, R10, R8 ;  /* 0x0000000a0c08722b */ /* 0x004fd00000000008 */
[----:B----4-:R-:W-:-:S08]  /*0690*/  DFMA R8, R14, R16, R8 ;  /* 0x000000100e08722b */ /* 0x010fd00000000008 */
[----:B-----5:R-:W-:-:S11]  /*06a0*/  DFMA R18, R20, R22, R8 ;  /* 0x000000161412722b */ /* 0x020fd60000000008 */
.L_x_3:
[----:B------:R-:W-:Y:S05]  /*06b0*/  @!P0 BRA `(.L_x_0) ;  /* 0x00000000007c8947 */ /* 0x000fea0003800000 */
[----:B------:R-:W-:Y:S01]  /*06c0*/  ISETP.NE.AND P1, PT, R26, 0x1, PT ;  /* 0x000000011a00780c */ /* 0x000fe20003f25270 */
[----:B------:R-:W0:Y:S01]  /*06d0*/  LDC.64 R10, c[0x0][0x380] ;  /* 0x0000e000ff0a7b82 */ /* 0x000e220000000a00 */
[----:B------:R-:W-:-:S04]  /*06e0*/  LOP3.LUT R14, R5, 0x1, RZ, 0xc0, !PT ;  /* 0x00000001050e7812 */ /* 0x000fc800078ec0ff */
[----:B------:R-:W-:-:S03]  /*06f0*/  ISETP.NE.U32.AND P0, PT, R14, 0x1, PT ;  /* 0x000000010e00780c */ /* 0x000fc60003f05070 */
[----:B------:R-:W1:Y:S04]  /*0700*/  LDC.64 R20, c[0x0][0x388] ;  /* 0x0000e200ff147b82 */ /* 0x000e680000000a00 */
[CC--:B------:R-:W-:Y:S01]  /*0710*/  @P1 IADD3 R15, PT, PT, R6.reuse, R7.reuse, RZ ;  /* 0x00000007060f1210 */ /* 0x0c0fe20007ffe0ff */
[C---:B------:R-:W-:Y:S01]  /*0720*/  @P1 IMAD R17, R7.reuse, R0, R3 ;  /* 0x0000000007111224 */ /* 0x040fe200078e0203 */
[----:B------:R-:W-:Y:S01]  /*0730*/  @P1 IADD3 R16, P2, PT, R6, R7, RZ ;  /* 0x0000000706101210 */ /* 0x000fe20007f5e0ff */
[----:B------:R-:W-:Y:S01]  /*0740*/  @P1 VIADD R7, R7, 0x2 ;  /* 0x0000000207071836 */ /* 0x000fe20000000000 */
[----:B------:R-:W2:Y:S08]  /*0750*/  @P1 LDC.64 R8, c[0x0][0x380] ;  /* 0x0000e000ff081b82 */ /* 0x000eb00000000a00 */
[----:B------:R-:W3:Y:S01]  /*0760*/  LDC.64 R12, c[0x0][0x380] ;  /* 0x0000e000ff0c7b82 */ /* 0x000ee20000000a00 */
[----:B0-----:R-:W-:-:S06]  /*0770*/  @P1 IMAD.WIDE.U32 R14, R15, 0x8, R10 ;  /* 0x000000080f0e1825 */ /* 0x001fcc00078e000a */
[----:B------:R-:W4:Y:S01]  /*0780*/  @P1 LDG.E.64 R14, desc[UR4][R14.64] ;  /* 0x000000040e0e1981 */ /* 0x000f22000c1e1b00 */
[----:B------:R-:W0:Y:S01]  /*0790*/  LDC.64 R4, c[0x0][0x388] ;  /* 0x0000e200ff047b82 */ /* 0x000e220000000a00 */
[----:B-1----:R-:W-:Y:S01]  /*07a0*/  @P1 IMAD.WIDE R20, R17, 0x8, R20 ;  /* 0x0000000811141825 */ /* 0x002fe200078e0214 */
[----:B------:R-:W-:-:S04]  /*07b0*/  @P1 IADD3.X R17, PT, PT, RZ, RZ, RZ, P2, !PT ;  /* 0x000000ffff111210 */ /* 0x000fc800017fe4ff */
[----:B------:R-:W4:Y:S01]  /*07c0*/  @P1 LDG.E.64 R10, desc[UR4][R20.64] ;  /* 0x00000004140a1981 */ /* 0x000f22000c1e1b00 */
[----:B--2---:R-:W-:Y:S01]  /*07d0*/  @P1 LEA R8, P2, R16, R8, 0x3 ;  /* 0x0000000810081211 */ /* 0x004fe200078418ff */
[----:B------:R-:W-:-:S03]  /*07e0*/  @P1 IMAD.WIDE R22, R0, 0x8, R20 ;  /* 0x0000000800161825 */ /* 0x000fc600078e0214 */
[----:B------:R-:W-:Y:S01]  /*07f0*/  @P1 LEA.HI.X R9, R16, R9, R17, 0x3, P2 ;  /* 0x0000000910091211 */ /* 0x000fe200010f1c11 */
[----:B------:R-:W-:Y:S01]  /*0800*/  @!P0 IMAD R25, R7, R0, R3 ;  /* 0x0000000007198224 */ /* 0x000fe200078e0203 */
[----:B------:R-:W-:Y:S02]  /*0810*/  @!P0 IADD3 R17, PT, PT, R6, R7, RZ ;  /* 0x0000000706118210 */ /* 0x000fe40007ffe0ff */
[----:B------:R-:W2:Y:S04]  /*0820*/  @P1 LDG.E.64 R6, desc[UR4][R22.64] ;  /* 0x0000000416061981 */ /* 0x000ea8000c1e1b00 */
[----:B------:R-:W2:Y:S01]  /*0830*/  @P1 LDG.E.64 R8, desc[UR4][R8.64+0x8] ;  /* 0x0000080408081981 */ /* 0x000ea2000c1e1b00 */
[----:B---3--:R-:W-:-:S04]  /*0840*/  @!P0 IMAD.WIDE.U32 R12, R17, 0x8, R12 ;  /* 0x00000008110c8825 */ /* 0x008fc800078e000c */
[----:B0-----:R-:W-:Y:S02]  /*0850*/  @!P0 IMAD.WIDE R4, R25, 0x8, R4 ;  /* 0x0000000819048825 */ /* 0x001fe400078e0204 */
[----:B------:R-:W3:Y:S04]  /*0860*/  @!P0 LDG.E.64 R12, desc[UR4][R12.64] ;  /* 0x000000040c0c8981 */ /* 0x000ee8000c1e1b00 */
[----:B------:R-:W3:Y:S01]  /*0870*/  @!P0 LDG.E.64 R4, desc[UR4][R4.64] ;  /* 0x0000000404048981 */ /* 0x000ee2000c1e1b00 */
[----:B----4-:R-:W-:-:S08]  /*0880*/  @P1 DFMA R10, R14, R10, R18 ;  /* 0x0000000a0e0a122b */ /* 0x010fd00000000012 */
[----:B--2---:R-:W-:-:S08]  /*0890*/  @P1 DFMA R18, R8, R6, R10 ;  /* 0x000000060812122b */ /* 0x004fd0000000000a */
[----:B---3--:R-:W-:-:S11]  /*08a0*/  @!P0 DFMA R18, R12, R4, R18 ;  /* 0x000000040c12822b */ /* 0x008fd60000000012 */
.L_x_0:
[----:B------:R-:W0:Y:S01]  /*08b0*/  LDC.64 R4, c[0x0][0x390] ;  /* 0x0000e400ff047b82 */ /* 0x000e220000000a00 */
[----:B------:R-:W-:-:S04]  /*08c0*/  IMAD R3, R2, R0, R3 ;  /* 0x0000000002037224 */ /* 0x000fc800078e0203 */
[----:B0-----:R-:W-:-:S05]  /*08d0*/  IMAD.WIDE R2, R3, 0x8, R4 ;  /* 0x0000000803027825 */ /* 0x001fca00078e0204 */
[----:B------:R-:W-:Y:S01]  /*08e0*/  STG.E.64 desc[UR4][R2.64], R18 ;  /* 0x0000001202007986 */ /* 0x000fe2000c101b04 */
[----:B------:R-:W-:Y:S05]  /*08f0*/  EXIT ;  /* 0x000000000000794d */ /* 0x000fea0003800000 */
.L_x_4:
[----:B------:R-:W-:-:S00]  /*0900*/  BRA `(.L_x_4) ;  /* 0xfffffffc00fc7947 */ /* 0x000fc0000383ffff */
[----:B------:R-:W-:-:S00]  /*0910*/  NOP ;  /* 0x0000000000007918 */ /* 0x000fc00000000000 */
        /* <DEDUP_REMOVED lines=14> */
.L_x_51:


//--------------------- .text._Z10min_kernelPdS_i --------------------------
	.section	.text._Z10min_kernelPdS_i,"ax",@progbits
	.align	128
        .global         _Z10min_kernelPdS_i
        .type           _Z10min_kernelPdS_i,@function
        .size           _Z10min_kernelPdS_i,(.L_x_52 - _Z10min_kernelPdS_i)
        .other          _Z10min_kernelPdS_i,@"STO_CUDA_ENTRY STV_DEFAULT"
_Z10min_kernelPdS_i:
.text._Z10min_kernelPdS_i:
[----:B------:R-:W-:Y:S01]  /*0000*/  LDC R1, c[0x0][0x37c] ;  /* 0x0000df00ff017b82 */ /* 0x000fe20000000800 */
[----:B------:R-:W0:Y:S01]  /*0010*/  S2R R0, SR_TID.X ;  /* 0x0000000000007919 */ /* 0x000e220000002100 */
[----:B------:R-:W1:Y:S06]  /*0020*/  LDCU UR4, c[0x0][0x360] ;  /* 0x00006c00ff0477ac */ /* 0x000e6c0008000800 */
[----:B------:R-:W2:Y:S01]  /*0030*/  LDC R6, c[0x0][0x370] ;  /* 0x0000dc00ff067b82 */ /* 0x000ea20000000800 */
[----:B------:R-:W-:Y:S01]  /*0040*/  BSSY.RECONVERGENT B0, `(.L_x_5) ;  /* 0x0000067000007945 */ /* 0x000fe20003800200 */
[----:B------:R-:W0:Y:S01]  /*0050*/  S2R R5, SR_CTAID.X ;  /* 0x0000000000057919 */ /* 0x000e220000002500 */
[----:B------:R-:W3:Y:S01]  /*0060*/  LDCU UR5, c[0x0][0x390] ;  /* 0x00007200ff0577ac */ /* 0x000ee20008000800 */
[----:B------:R-:W-:-:S02]  /*0070*/  IMAD.MOV.U32 R2, RZ, RZ, -0x1 ;  /* 0xffffffffff027424 */ /* 0x000fc400078e00ff */
[----:B------:R-:W-:Y:S01]  /*0080*/  IMAD.MOV.U32 R3, RZ, RZ, 0x7fefffff ;  /* 0x7fefffffff037424 */ /* 0x000fe200078e00ff */
[----:B------:R-:W4:Y:S01]  /*0090*/  LDCU.64 UR6, c[0x0][0x358] ;  /* 0x00006b00ff0677ac */ /* 0x000f220008000a00 */
[----:B-1----:R-:W-:Y:S02]  /*00a0*/  IMAD.U32 R4, RZ, RZ, UR4 ;  /* 0x00000004ff047e24 */ /* 0x002fe4000f8e00ff */
[----:B--2---:R-:W-:Y:S02]  /*00b0*/  IMAD R6, R6, UR4, RZ ;  /* 0x0000000406067c24 */ /* 0x004fe4000f8e02ff */
[----:B0-----:R-:W-:-:S05]  /*00c0*/  IMAD R7, R5, UR4, R0 ;  /* 0x0000000405077c24 */ /* 0x001fca000f8e0200 */
[----:B---3--:R-:W-:-:S13]  /*00d0*/  ISETP.GE.AND P0, PT, R7, UR5, PT ;  /* 0x0000000507007c0c */ /* 0x008fda000bf06270 */
[----:B----4-:R-:W-:Y:S05]  /*00e0*/  @P0 BRA `(.L_x_6) ;  /* 0x0000000400700947 */ /* 0x010fea0003800000 */
[----:B------:R-:W0:Y:S01]  /*00f0*/  I2F.U32.RP R11, R6 ;  /* 0x00000006000b7306 */ /* 0x000e220000209000 */
[C---:B------:R-:W-:Y:S01]  /*0100*/  IADD3 R8, PT, PT, R6.reuse, R7, RZ ;  /* 0x0000000706087210 */ /* 0x040fe20007ffe0ff */
[----:B------:R-:W-:Y:S01]  /*0110*/  IMAD.MOV R13, RZ, RZ, -R6 ;  /* 0x000000ffff0d7224 */ /* 0x000fe200078e0a06 */
[----:B------:R-:W-:Y:S01]  /*0120*/  ISETP.NE.U32.AND P2, PT, R6, RZ, PT ;  /* 0x000000ff0600720c */ /* 0x000fe20003f45070 */
[----:B------:R-:W-:Y:S01]  /*0130*/  BSSY.RECONVERGENT B1, `(.L_x_7) ;  /* 0x000002f000017945 */ /* 0x000fe20003800200 */
[C---:B------:R-:W-:Y:S02]  /*0140*/  ISETP.GE.AND P0, PT, R8.reuse, UR5, PT ;  /* 0x0000000508007c0c */ /* 0x040fe4000bf06270 */
[----:B------:R-:W-:Y:S02]  /*0150*/  VIMNMX R9, PT, PT, R8, UR5, !PT ;  /* 0x0000000508097c48 */ /* 0x000fe4000ffe0100 */
[----:B------:R-:W-:-:S04]  /*0160*/  SEL R10, RZ, 0x1, P0 ;  /* 0x00000001ff0a7807 */ /* 0x000fc80000000000 */
[----:B------:R-:W-:Y:S01]  /*0170*/  IADD3 R9, PT, PT, R9, -R8, -R10 ;  /* 0x8000000809097210 */ /* 0x000fe20007ffe80a */
[----:B0-----:R-:W0:Y:S02]  /*0180*/  MUFU.RCP R11, R11 ;  /* 0x0000000b000b7308 */ /* 0x001e240000001000 */
[----:B0-----:R-:W-:-:S06]  /*0190*/  VIADD R2, R11, 0xffffffe ;  /* 0x0ffffffe0b027836 */ /* 0x001fcc0000000000 */
[----:B------:R0:W1:Y:S02]  /*01a0*/  F2I.FTZ.U32.TRUNC.NTZ R3, R2 ;  /* 0x0000000200037305 */ /* 0x000064000021f000 */
[----:B0-----:R-:W-:Y:S02]  /*01b0*/  IMAD.MOV.U32 R2, RZ, RZ, RZ ;  /* 0x000000ffff027224 */ /* 0x001fe400078e00ff */
[----:B-1----:R-:W-:-:S04]  /*01c0*/  IMAD R13, R13, R3, RZ ;  /* 0x000000030d0d7224 */ /* 0x002fc800078e02ff */
[----:B------:R-:W-:-:S06]  /*01d0*/  IMAD.HI.U32 R12, R3, R13, R2 ;  /* 0x0000000d030c7227 */ /* 0x000fcc00078e0002 */
[----:B------:R-:W-:-:S04]  /*01e0*/  IMAD.HI.U32 R3, R12, R9, RZ ;  /* 0x000000090c037227 */ /* 0x000fc800078e00ff */
[----:B------:R-:W-:-:S04]  /*01f0*/  IMAD.MOV R2, RZ, RZ, -R3 ;  /* 0x000000ffff027224 */ /* 0x000fc800078e0a03 */
[----:B------:R-:W-:-:S05]  /*0200*/  IMAD R9, R6, R2, R9 ;  /* 0x0000000206097224 */ /* 0x000fca00078e0209 */
[----:B------:R-:W-:-:S13]  /*0210*/  ISETP.GE.U32.AND P0, PT, R9, R6, PT ;  /* 0x000000060900720c */ /* 0x000fda0003f06070 */
[----:B------:R-:W-:Y:S02]  /*0220*/  @P0 IMAD.IADD R9, R9, 0x1, -R6 ;  /* 0x0000000109090824 */ /* 0x000fe400078e0a06 */
[----:B------:R-:W-:-:S03]  /*0230*/  @P0 VIADD R3, R3, 0x1 ;  /* 0x0000000103030836 */ /* 0x000fc60000000000 */
[----:B------:R-:W-:-:S13]  /*0240*/  ISETP.GE.U32.AND P1, PT, R9, R6, PT ;  /* 0x000000060900720c */ /* 0x000fda0003f26070 */
[----:B------:R-:W-:Y:S02]  /*0250*/  @P1 IADD3 R3, PT, PT, R3, 0x1, RZ ;  /* 0x0000000103031810 */ /* 0x000fe40007ffe0ff */
[----:B------:R-:W-:-:S05]  /*0260*/  @!P2 LOP3.LUT R3, RZ, R6, RZ, 0x33, !PT ;  /* 0x00000006ff03a212 */ /* 0x000fca00078e33ff */
[----:B------:R-:W-:Y:S02]  /*0270*/  IMAD.IADD R10, R10, 0x1, R3 ;  /* 0x000000010a0a7824 */ /* 0x000fe400078e0203 */
[----:B------:R-:W-:-:S03]  /*0280*/  IMAD.MOV.U32 R3, RZ, RZ, 0x7fefffff ;  /* 0x7fefffffff037424 */ /* 0x000fc600078e00ff */
[C---:B------:R-:W-:Y:S02]  /*0290*/  LOP3.LUT R2, R10.reuse, 0x3, RZ, 0xc0, !PT ;  /* 0x000000030a027812 */ /* 0x040fe400078ec0ff */
[----:B------:R-:W-:Y:S02]  /*02a0*/  ISETP.GE.U32.AND P0, PT, R10, 0x3, PT ;  /* 0x000000030a00780c */ /* 0x000fe40003f06070 */
[----:B------:R-:W-:Y:S01]  /*02b0*/  ISETP.NE.AND P1, PT, R2, 0x3, PT ;  /* 0x000000030200780c */ /* 0x000fe20003f25270 */
[----:B------:R-:W-:-:S12]  /*02c0*/  IMAD.MOV.U32 R2, RZ, RZ, -0x1 ;  /* 0xffffffffff027424 */ /* 0x000fd800078e00ff */
[----:B------:R-:W-:Y:S05]  /*02d0*/  @!P1 BRA `(.L_x_8) ;  /* 0x0000000000509947 */ /* 0x000fea0003800000 */
[----:B------:R-:W0:Y:S01]  /*02e0*/  LDC.64 R8, c[0x0][0x380] ;  /* 0x0000e000ff087b82 */ /* 0x000e220000000a00 */
[----:B------:R-:W-:Y:S02]  /*02f0*/  VIADD R2, R10, 0x1 ;  /* 0x000000010a027836 */ /* 0x000fe40000000000 */
[----:B------:R-:W-:-:S03]  /*0300*/  IMAD.MOV.U32 R3, RZ, RZ, 0x7fefffff ;  /* 0x7fefffffff037424 */ /* 0x000fc600078e00ff */
[----:B------:R-:W-:Y:S02]  /*0310*/  LOP3.LUT R10, R2, 0x3, RZ, 0xc0, !PT ;  /* 0x00000003020a7812 */ /* 0x000fe400078ec0ff */
[----:B------:R-:W-:-:S03]  /*0320*/  MOV R2, 0xffffffff ;  /* 0xffffffff00027802 */ /* 0x000fc60000000f00 */
[----:B------:R-:W-:-:S07]  /*0330*/  IMAD.MOV R12, RZ, RZ, -R10 ;  /* 0x000000ffff0c7224 */ /* 0x000fce00078e0a0a */
.L_x_9:
[----:B0-----:R-:W-:-:S06]  /*0340*/  IMAD.WIDE R10, R7, 0x8, R8 ;  /* 0x00000008070a7825 */ /* 0x001fcc00078e0208 */
[----:B------:R-:W2:Y:S01]  /*0350*/  LDG.E.64 R10, desc[UR6][R10.64] ;  /* 0x000000060a0a7981 */ /* 0x000ea2000c1e1b00 */
[----:B------:R-:W-:Y:S01]  /*0360*/  VIADD R12, R12, 0x1 ;  /* 0x000000010c0c7836 */ /* 0x000fe20000000000 */
[----:B------:R-:W-:Y:S01]  /*0370*/  MOV R13, R2 ;  /* 0x00000002000d7202 */ /* 0x000fe20000000f00 */
[----:B------:R-:W-:Y:S02]  /*0380*/  IMAD.MOV.U32 R15, RZ, RZ, R3 ;  /* 0x000000ffff0f7224 */ /* 0x000fe400078e0003 */
[----:B------:R-:W-:Y:S01]  /*0390*/  IMAD.IADD R7, R6, 0x1, R7 ;  /* 0x0000000106077824 */ /* 0x000fe200078e0207 */
[----:B------:R-:W-:Y:S01]  /*03a0*/  ISETP.NE.AND P1, PT, R12, RZ, PT ;  /* 0x000000ff0c00720c */ /* 0x000fe20003f25270 */
[----:B--2---:R-:W-:Y:S01]  /*03b0*/  DSETP.MIN.AND P2, P3, R10, R2, PT ;  /* 0x000000020a00722a */ /* 0x004fe20003b40000 */
[----:B------:R-:W-:-:S05]  /*03c0*/  IMAD.MOV.U32 R2, RZ, RZ, R11 ;  /* 0x000000ffff027224 */ /* 0x000fca00078e000b */
[----:B------:R-:W-:Y:S01]  /*03d0*/  FSEL R3, R2, R15, P2 ;  /* 0x0000000f02037208 */ /* 0x000fe20001000000 */
[----:B------:R-:W-:-:S05]  /*03e0*/  IMAD.MOV.U32 R2, RZ, RZ, R10 ;  /* 0x000000ffff027224 */ /* 0x000fca00078e000a */
[----:B------:R-:W-:Y:S02]  /*03f0*/  SEL R2, R2, R13, P2 ;  /* 0x0000000d02027207 */ /* 0x000fe40001000000 */
[----:B------:R-:W-:Y:S01]  /*0400*/  @P3 LOP3.LUT R3, R15, 0x80000, RZ, 0xfc, !PT ;  /* 0x000800000f033812 */ /* 0x000fe200078efcff */
[----:B------:R-:W-:Y:S06]  /*0410*/  @P1 BRA `(.L_x_9) ;  /* 0xfffffffc00c81947 */ /* 0x000fec000383ffff */
.L_x_8:
[----:B------:R-:W-:Y:S05]  /*0420*/  BSYNC.RECONVERGENT B1 ;  /* 0x0000000000017941 */ /* 0x000fea0003800200 */
.L_x_7:
[----:B------:R-:W-:Y:S05]  /*0430*/  @!P0 BRA `(.L_x_6) ;  /* 0x00000000009c8947 */ /* 0x000fea0003800000 */
.L_x_10:
[----:B------:R-:W0:Y:S02]  /*0440*/  LDC.64 R8, c[0x0][0x380] ;  /* 0x0000e000ff087b82 */ /* 0x000e240000000a00 */
[----:B0-----:R-:W-:-:S05]  /*0450*/  IMAD.WIDE R20, R7, 0x8, R8 ;  /* 0x0000000807147825 */ /* 0x001fca00078e0208 */
[----:B------:R-:W2:Y:S01]  /*0460*/  LDG.E.64 R14, desc[UR6][R20.64] ;  /* 0x00000006140e7981 */ /* 0x000ea2000c1e1b00 */
[----:B------:R-:W-:-:S05]  /*0470*/  IMAD.WIDE R16, R6, 0x8, R20 ;  /* 0x0000000806107825 */ /* 0x000fca00078e0214 */
[----:B------:R-:W3:Y:S01]  /*0480*/  LDG.E.64 R10, desc[UR6][R16.64] ;  /* 0x00000006100a7981 */ /* 0x000ee2000c1e1b00 */
[----:B------:R-:W-:-:S05]  /*0490*/  IMAD.WIDE R18, R6, 0x8, R16 ;  /* 0x0000000806127825 */ /* 0x000fca00078e0210 */
[----:B------:R-:W4:Y:S01]  /*04a0*/  LDG.E.64 R8, desc[UR6][R18.64] ;  /* 0x0000000612087981 */ /* 0x000f22000c1e1b00 */
[----:B------:R-:W-:-:S06]  /*04b0*/  IMAD.WIDE R12, R6, 0x8, R18 ;  /* 0x00000008060c7825 */ /* 0x000fcc00078e0212 */
[----:B------:R-:W5:Y:S01]  /*04c0*/  LDG.E.64 R12, desc[UR6][R12.64] ;  /* 0x000000060c0c7981 */ /* 0x000f62000c1e1b00 */
[----:B------:R-:W-:Y:S01]  /*04d0*/  IMAD.MOV.U32 R23, RZ, RZ, R3 ;  /* 0x000000ffff177224 */ /* 0x000fe200078e0003 */
[----:B------:R-:W-:Y:S01]  /*04e0*/  LEA R7, R6, R7, 0x2 ;  /* 0x0000000706077211 */ /* 0x000fe200078e10ff */
[----:B--2---:R-:W-:Y:S01]  /*04f0*/  DSETP.MIN.AND P0, P1, R14, R2, PT ;  /* 0x000000020e00722a */ /* 0x004fe20003900000 */
[----:B------:R-:W-:-:S05]  /*0500*/  MOV R22, R15 ;  /* 0x0000000f00167202 */ /* 0x000fca0000000f00 */
[----:B------:R-:W-:Y:S01]  /*0510*/  FSEL R25, R22, R23, P0 ;  /* 0x0000001716197208 */ /* 0x000fe20000000000 */
[----:B---3--:R-:W-:Y:S01]  /*0520*/  IMAD.MOV.U32 R15, RZ, RZ, R11 ;  /* 0x000000ffff0f7224 */ /* 0x008fe200078e000b */
[----:B------:R-:W-:-:S06]  /*0530*/  SEL R2, R14, R2, P0 ;  /* 0x000000020e027207 */ /* 0x000fcc0000000000 */
[----:B------:R-:W-:-:S05]  /*0540*/  @P1 LOP3.LUT R25, R23, 0x80000, RZ, 0xfc, !PT ;  /* 0x0008000017191812 */ /* 0x000fca00078efcff */
[----:B------:R-:W-:-:S04]  /*0550*/  IMAD.MOV.U32 R3, RZ, RZ, R25 ;  /* 0x000000ffff037224 */ /* 0x000fc800078e0019 */
[----:B------:R-:W-:Y:S02]  /*0560*/  IMAD.MOV.U32 R14, RZ, RZ, R3 ;  /* 0x000000ffff0e7224 */ /* 0x000fe400078e0003 */
[----:B------:R-:W-:Y:S01]  /*0570*/  DSETP.MIN.AND P0, P1, R2, R10, PT ;  /* 0x0000000a0200722a */ /* 0x000fe20003900000 */
[----:B----4-:R-:W-:-:S05]  /*0580*/  MOV R11, R9 ;  /* 0x00000009000b7202 */ /* 0x010fca0000000f00 */
[----:B------:R-:W-:Y:S02]  /*0590*/  FSEL R17, R14, R15, P0 ;  /* 0x0000000f0e117208 */ /* 0x000fe40000000000 */
[----:B------:R-:W-:-:S06]  /*05a0*/  SEL R2, R2, R10, P0 ;  /* 0x0000000a02027207 */ /* 0x000fcc0000000000 */
[----:B------:R-:W-:-:S05]  /*05b0*/  @P1 LOP3.LUT R17, R15, 0x80000, RZ, 0xfc, !PT ;  /* 0x000800000f111812 */ /* 0x000fca00078efcff */
[----:B------:R-:W-:-:S04]  /*05c0*/  IMAD.MOV.U32 R3, RZ, RZ, R17 ;  /* 0x000000ffff037224 */ /* 0x000fc800078e0011 */
[----:B------:R-:W-:Y:S02]  /*05d0*/  IMAD.MOV.U32 R10, RZ, RZ, R3 ;  /* 0x000000ffff0a7224 */ /* 0x000fe400078e0003 */
[----:B------:R-:W-:-:S06]  /*05e0*/  DSETP.MIN.AND P0, P1, R2, R8, PT ;  /* 0x000000080200722a */ /* 0x000fcc0003900000 */
[----:B------:R-:W-:Y:S01]  /*05f0*/  FSEL R15, R10, R11, P0 ;  /* 0x0000000b0a0f7208 */ /* 0x000fe20000000000 */
[----:B-----5:R-:W-:Y:S01]  /*0600*/  IMAD.MOV.U32 R10, RZ, RZ, R13 ;  /* 0x000000ffff0a7224 */ /* 0x020fe200078e000d */
[----:B------:R-:W-:Y:S02]  /*0610*/  SEL R2, R2, R8, P0 ;  /* 0x0000000802027207 */ /* 0x000fe40000000000 */
[----:B------:R-:W-:-:S03]  /*0620*/  ISETP.GE.AND P0, PT, R7, UR5, PT ;  /* 0x0000000507007c0c */ /* 0x000fc6000bf06270 */
[----:B------:R-:W-:Y:S01]  /*0630*/  IMAD.MOV.U32 R8, RZ, RZ, R2 ;  /* 0x000000ffff087224 */ /* 0x000fe200078e0002 */
[----:B------:R-:W-:-:S05]  /*0640*/  @P1 LOP3.LUT R15, R11, 0x80000, RZ, 0xfc, !PT ;  /* 0x000800000b0f1812 */ /* 0x000fca00078efcff */
[----:B------:R-:W-:-:S06]  /*0650*/  IMAD.MOV.U32 R3, RZ, RZ, R15 ;  /* 0x000000ffff037224 */ /* 0x000fcc00078e000f */
[----:B------:R-:W-:-:S06]  /*0660*/  DSETP.MIN.AND P1, P2, R2, R12, PT ;  /* 0x0000000c0200722a */ /* 0x000fcc0003a20000 */
[----:B------:R-:W-:Y:S02]  /*0670*/  FSEL R3, R3, R10, P1 ;  /* 0x0000000a03037208 */ /* 0x000fe40000800000 */
[----:B------:R-:W-:-:S06]  /*0680*/  SEL R2, R8, R12, P1 ;  /* 0x0000000c08027207 */ /* 0x000fcc0000800000 */
[----:B------:R-:W-:Y:S01]  /*0690*/  @P2 LOP3.LUT R3, R10, 0x80000, RZ, 0xfc, !PT ;  /* 0x000800000a032812 */ /* 0x000fe200078efcff */
[----:B------:R-:W-:Y:S06]  /*06a0*/  @!P0 BRA `(.L_x_10) ;  /* 0xfffffffc00648947 */ /* 0x000fec000383ffff */
.L_x_6:
[----:B------:R-:W-:Y:S05]  /*06b0*/  BSYNC.RECONVERGENT B0 ;  /* 0x0000000000007941 */ /* 0x000fea0003800200 */
.L_x_5:
[----:B------:R-:W0:Y:S01]  /*06c0*/  S2UR UR5, SR_CgaCtaId ;  /* 0x00000000000579c3 */ /* 0x000e220000008800 */
[----:B------:R-:W-:Y:S01]  /*06d0*/  UMOV UR4, 0x400 ;  /* 0x0000040000047882 */ /* 0x000fe20000000000 */
[----:B------:R-:W-:Y:S02]  /*06e0*/  ISETP.GE.U32.AND P1, PT, R4, 0x2, PT ;  /* 0x000000020400780c */ /* 0x000fe40003f26070 */
[----:B------:R-:W-:Y:S01]  /*06f0*/  ISETP.NE.AND P0, PT, R0, RZ, PT ;  /* 0x000000ff0000720c */ /* 0x000fe20003f05270 */
[----:B0-----:R-:W-:-:S06]  /*0700*/  ULEA UR4, UR5, UR4, 0x18 ;  /* 0x0000000405047291 */ /* 0x001fcc000f8ec0ff */
[----:B------:R-:W-:-:S05]  /*0710*/  LEA R9, R0, UR4, 0x3 ;  /* 0x0000000400097c11 */ /* 0x000fca000f8e18ff */
[----:B------:R0:W-:Y:S01]  /*0720*/  STS.64 [R9], R2 ;  /* 0x0000000209007388 */ /* 0x0001e20000000a00 */
[----:B------:R-:W-:Y:S06]  /*0730*/  BAR.SYNC.DEFER_BLOCKING 0x0 ;  /* 0x0000000000007b1d */ /* 0x000fec0000010000 */
[----:B------:R-:W-:Y:S05]  /*0740*/  @!P1 BRA `(.L_x_11) ;  /* 0x0000000000489947 */ /* 0x000fea0003800000 */
.L_x_12:
[----:B------:R-:W-:-:S04]  /*0750*/  SHF.R.U32.HI R8, RZ, 0x1, R4 ;  /* 0x00000001ff087819 */ /* 0x000fc80000011604 */
[----:B------:R-:W-:-:S13]  /*0760*/  ISETP.GE.U32.AND P1, PT, R0, R8, PT ;  /* 0x000000080000720c */ /* 0x000fda0003f26070 */
[----:B------:R-:W-:Y:S01]  /*0770*/  @!P1 IMAD R6, R8, 0x8, R9 ;  /* 0x0000000808069824 */ /* 0x000fe200078e0209 */
[----:B0-----:R-:W0:Y:S05]  /*0780*/  @!P1 LDS.64 R2, [R9] ;  /* 0x0000000009029984 */ /* 0x001e2a0000000a00 */
[----:B------:R-:W1:Y:S01]  /*0790*/  @!P1 LDS.64 R6, [R6] ;  /* 0x0000000006069984 */ /* 0x000e620000000a00 */
[----:B0-----:R-:W-:Y:S01]  /*07a0*/  @!P1 IMAD.MOV.U32 R10, RZ, RZ, R3 ;  /* 0x000000ffff0a9224 */ /* 0x001fe200078e0003 */
[----:B-1----:R-:W-:Y:S01]  /*07b0*/  @!P1 DSETP.MIN.AND P2, P3, R2, R6, PT ;  /* 0x000000060200922a */ /* 0x002fe20003b40000 */
[----:B------:R-:W-:Y:S01]  /*07c0*/  @!P1 MOV R11, R7 ;  /* 0x00000007000b9202 */ /* 0x000fe20000000f00 */
[----:B------:R-:W-:-:S04]  /*07d0*/  @!P1 IMAD.MOV.U32 R3, RZ, RZ, R6 ;  /* 0x000000ffff039224 */ /* 0x000fc800078e0006 */
[----:B------:R-:W-:Y:S02]  /*07e0*/  @!P1 FSEL R10, R10, R11, P2 ;  /* 0x0000000b0a0a9208 */ /* 0x000fe40001000000 */
[----:B------:R-:W-:Y:S02]  /*07f0*/  @!P1 LOP3.LUT R11, R11, 0x80000, RZ, 0xfc, !PT ;  /* 0x000800000b0b9812 */ /* 0x000fe400078efcff */
[----:B------:R-:W-:Y:S02]  /*0800*/  @!P1 SEL R2, R2, R3, P2 ;  /* 0x0000000302029207 */ /* 0x000fe40001000000 */
[----:B------:R-:W-:-:S05]  /*0810*/  @!P1 SEL R3, R11, R10, P3 ;  /* 0x0000000a0b039207 */ /* 0x000fca0001800000 */
[----:B------:R1:W-:Y:S01]  /*0820*/  @!P1 STS.64 [R9], R2 ;  /* 0x0000000209009388 */ /* 0x0003e20000000a00 */
[----:B------:R-:W-:Y:S01]  /*0830*/  BAR.SYNC.DEFER_BLOCKING 0x0 ;  /* 0x0000000000007b1d */ /* 0x000fe20000010000 */
[----:B------:R-:W-:Y:S01]  /*0840*/  ISETP.GT.U32.AND P1, PT, R4, 0x3, PT ;  /* 0x000000030400780c */ /* 0x000fe20003f24070 */
[----:B------:R-:W-:-:S12]  /*0850*/  IMAD.MOV.U32 R4, RZ, RZ, R8 ;  /* 0x000000ffff047224 */ /* 0x000fd800078e0008 */
[----:B-1----:R-:W-:Y:S05]  /*0860*/  @P1 BRA `(.L_x_12) ;  /* 0xfffffffc00b81947 */ /* 0x002fea000383ffff */
.L_x_11:
[----:B------:R-:W-:Y:S05]  /*0870*/  @P0 EXIT ;  /* 0x000000000000094d */ /* 0x000fea0003800000 */
[----:B------:R-:W1:Y:S01]  /*0880*/  S2UR UR5, SR_CgaCtaId ;  /* 0x00000000000579c3 */ /* 0x000e620000008800 */
[----:B------:R-:W-:-:S07]  /*0890*/  UMOV UR4, 0x400 ;  /* 0x0000040000047882 */ /* 0x000fce0000000000 */
[----:B------:R-:W2:Y:S01]  /*08a0*/  LDC.64 R6, c[0x0][0x388] ;  /* 0x0000e200ff067b82 */ /* 0x000ea20000000a00 */
[----:B-1----:R-:W-:Y:S01]  /*08b0*/  ULEA UR4, UR5, UR4, 0x18 ;  /* 0x0000000405047291 */ /* 0x002fe2000f8ec0ff */
[----:B--2---:R-:W-:-:S08]  /*08c0*/  IMAD.WIDE.U32 R4, R5, 0x8, R6 ;  /* 0x0000000805047825 */ /* 0x004fd000078e0006 */
[----:B0-----:R-:W0:Y:S04]  /*08d0*/  LDS.64 R2, [UR4] ;  /* 0x00000004ff027984 */ /* 0x001e280008000a00 */
[----:B0-----:R-:W-:Y:S01]  /*08e0*/  STG.E.64 desc[UR6][R4.64], R2 ;  /* 0x0000000204007986 */ /* 0x001fe2000c101b06 */
[----:B------:R-:W-:Y:S05]  /*08f0*/  EXIT ;  /* 0x000000000000794d */ /* 0x000fea0003800000 */
.L_x_13:
        /* <DEDUP_REMOVED lines=16> */
.L_x_52:


//--------------------- .text._Z10max_kernelPdS_i --------------------------
	.section	.text._Z10max_kernelPdS_i,"ax",@progbits
	.align	128
        .global         _Z10max_kernelPdS_i
        .type           _Z10max_kernelPdS_i,@function
        .size           _Z10max_kernelPdS_i,(.L_x_53 - _Z10max_kernelPdS_i)
        .other          _Z10max_kernelPdS_i,@"STO_CUDA_ENTRY STV_DEFAULT"
_Z10max_kernelPdS_i:
.text._Z10max_kernelPdS_i:
        /* <DEDUP_REMOVED lines=8> */
[----:B------:R-:W-:Y:S01]  /*0080*/  IMAD.MOV.U32 R3, RZ, RZ, -0x100001 ;  /* 0xffefffffff037424 */ /* 0x000fe200078e00ff */
        /* <DEDUP_REMOVED lines=31> */
[----:B------:R-:W-:-:S03]  /*0280*/  IMAD.MOV.U32 R3, RZ, RZ, -0x100001 ;  /* 0xffefffffff037424 */ /* 0x000fc600078e00ff */
[C---:B------:R-:W-:Y:S02]  /*0290*/  LOP3.LUT R2, R10.reuse, 0x3, RZ, 0xc0, !PT ;  /* 0x000000030a027812 */ /* 0x040fe400078ec0ff */
[----:B------:R-:W-:Y:S02]  /*02a0*/  ISETP.GE.U32.AND P0, PT, R10, 0x3, PT ;  /* 0x000000030a00780c */ /* 0x000fe40003f06070 */
[----:B------:R-:W-:Y:S01]  /*02b0*/  ISETP.NE.AND P1, PT, R2, 0x3, PT ;  /* 0x000000030200780c */ /* 0x000fe20003f25270 */
[----:B------:R-:W-:-:S12]  /*02c0*/  IMAD.MOV.U32 R2, RZ, RZ, -0x1 ;  /* 0xffffffffff027424 */ /* 0x000fd800078e00ff */
[----:B------:R-:W-:Y:S05]  /*02d0*/  @!P1 BRA `(.L_x_17) ;  /* 0x0000000000509947 */ /* 0x000fea0003800000 */
[----:B------:R-:W0:Y:S01]  /*02e0*/  LDC.64 R8, c[0x0][0x380] ;  /* 0x0000e000ff087b82 */ /* 0x000e220000000a00 */
[----:B------:R-:W-:Y:S02]  /*02f0*/  VIADD R2, R10, 0x1 ;  /* 0x000000010a027836 */ /* 0x000fe40000000000 */
[----:B------:R-:W-:-:S03]  /*0300*/  IMAD.MOV.U32 R3, RZ, RZ, -0x100001 ;  /* 0xffefffffff037424 */ /* 0x000fc600078e00ff */
[----:B------:R-:W-:Y:S02]  /*0310*/  LOP3.LUT R10, R2, 0x3, RZ, 0xc0, !PT ;  /* 0x00000003020a7812 */ /* 0x000fe400078ec0ff */
[----:B------:R-:W-:-:S03]  /*0320*/  MOV R2, 0xffffffff ;  /* 0xffffffff00027802 */ /* 0x000fc60000000f00 */
[----:B------:R-:W-:-:S07]  /*0330*/  IMAD.MOV R12, RZ, RZ, -R10 ;  /* 0x000000ffff0c7224 */ /* 0x000fce00078e0a0a */
.L_x_18:
[----:B0-----:R-:W-:-:S06]  /*0340*/  IMAD.WIDE R10, R7, 0x8, R8 ;  /* 0x00000008070a7825 */ /* 0x001fcc00078e0208 */
[----:B------:R-:W2:Y:S01]  /*0350*/  LDG.E.64 R10, desc[UR6][R10.64] ;  /* 0x000000060a0a7981 */ /* 0x000ea2000c1e1b00 */
[----:B------:R-:W-:Y:S01]  /*0360*/  VIADD R12, R12, 0x1 ;  /* 0x000000010c0c7836 */ /* 0x000fe20000000000 */
[----:B------:R-:W-:Y:S01]  /*0370*/  MOV R13, R2 ;  /* 0x00000002000d7202 */ /* 0x000fe20000000f00 */
[----:B------:R-:W-:Y:S02]  /*0380*/  IMAD.MOV.U32 R15, RZ, RZ, R3 ;  /* 0x000000ffff0f7224 */ /* 0x000fe400078e0003 */
[----:B------:R-:W-:Y:S01]  /*0390*/  IMAD.IADD R7, R6, 0x1, R7 ;  /* 0x0000000106077824 */ /* 0x000fe200078e0207 */
[----:B------:R-:W-:Y:S01]  /*03a0*/  ISETP.NE.AND P1, PT, R12, RZ, PT ;  /* 0x000000ff0c00720c */ /* 0x000fe20003f25270 */
[----:B--2---:R-:W-:Y:S01]  /*03b0*/  DSETP.MAX.AND P2, P3, R10, R2, PT ;  /* 0x000000020a00722a */ /* 0x004fe20003b4f000 */
[----:B------:R-:W-:-:S05]  /*03c0*/  IMAD.MOV.U32 R2, RZ, RZ, R11 ;  /* 0x000000ffff027224 */ /* 0x000fca00078e000b */
[----:B------:R-:W-:Y:S01]  /*03d0*/  FSEL R3, R2, R15, P2 ;  /* 0x0000000f02037208 */ /* 0x000fe20001000000 */
[----:B------:R-:W-:-:S05]  /*03e0*/  IMAD.MOV.U32 R2, RZ, RZ, R10 ;  /* 0x000000ffff027224 */ /* 0x000fca00078e000a */
[----:B------:R-:W-:Y:S02]  /*03f0*/  SEL R2, R2, R13, P2 ;  /* 0x0000000d02027207 */ /* 0x000fe40001000000 */
[----:B------:R-:W-:Y:S01]  /*0400*/  @P3 LOP3.LUT R3, R15, 0x80000, RZ, 0xfc, !PT ;  /* 0x000800000f033812 */ /* 0x000fe200078efcff */
[----:B------:R-:W-:Y:S06]  /*0410*/  @P1 BRA `(.L_x_18) ;  /* 0xfffffffc00c81947 */ /* 0x000fec000383ffff */
.L_x_17:
[----:B------:R-:W-:Y:S05]  /*0420*/  BSYNC.RECONVERGENT B1 ;  /* 0x0000000000017941 */ /* 0x000fea0003800200 */
.L_x_16:
[----:B------:R-:W-:Y:S05]  /*0430*/  @!P0 BRA `(.L_x_15) ;  /* 0x00000000009c8947 */ /* 0x000fea0003800000 */
.L_x_19:
        /* <DEDUP_REMOVED lines=11> */
[----:B--2---:R-:W-:Y:S01]  /*04f0*/  DSETP.MAX.AND P0, P1, R14, R2, PT ;  /* 0x000000020e00722a */ /* 0x004fe2000390f000 */
[----:B------:R-:W-:-:S05]  /*0500*/  MOV R22, R15 ;  /* 0x0000000f00167202 */ /* 0x000fca0000000f00 */
[----:B------:R-:W-:Y:S01]  /*0510*/  FSEL R25, R22, R23, P0 ;  /* 0x0000001716197208 */ /* 0x000fe20000000000 */
[----:B---3--:R-:W-:Y:S01]  /*0520*/  IMAD.MOV.U32 R15, RZ, RZ, R11 ;  /* 0x000000ffff0f7224 */ /* 0x008fe200078e000b */
[----:B------:R-:W-:-:S06]  /*0530*/  SEL R2, R14, R2, P0 ;  /* 0x000000020e027207 */ /* 0x000fcc0000000000 */
[----:B------:R-:W-:-:S05]  /*0540*/  @P1 LOP3.LUT R25, R23, 0x80000, RZ, 0xfc, !PT ;  /* 0x0008000017191812 */ /* 0x000fca00078efcff */
[----:B------:R-:W-:-:S04]  /*0550*/  IMAD.MOV.U32 R3, RZ, RZ, R25 ;  /* 0x000000ffff037224 */ /* 0x000fc800078e0019 */
[----:B------:R-:W-:Y:S02]  /*0560*/  IMAD.MOV.U32 R14, RZ, RZ, R3 ;  /* 0x000000ffff0e7224 */ /* 0x000fe400078e0003 */
[----:B------:R-:W-:Y:S01]  /*0570*/  DSETP.MAX.AND P0, P1, R2, R10, PT ;  /* 0x0000000a0200722a */ /* 0x000fe2000390f000 */
[----:B----4-:R-:W-:-:S05]  /*0580*/  MOV R11, R9 ;  /* 0x00000009000b7202 */ /* 0x010fca0000000f00 */
[----:B------:R-:W-:Y:S02]  /*0590*/  FSEL R17, R14, R15, P0 ;  /* 0x0000000f0e117208 */ /* 0x000fe40000000000 */
[----:B------:R-:W-:-:S06]  /*05a0*/  SEL R2, R2, R10, P0 ;  /* 0x0000000a02027207 */ /* 0x000fcc0000000000 */
[----:B------:R-:W-:-:S05]  /*05b0*/  @P1 LOP3.LUT R17, R15, 0x80000, RZ, 0xfc, !PT ;  /* 0x000800000f111812 */ /* 0x000fca00078efcff */
[----:B------:R-:W-:-:S04]  /*05c0*/  IMAD.MOV.U32 R3, RZ, RZ, R17 ;  /* 0x000000ffff037224 */ /* 0x000fc800078e0011 */
[----:B------:R-:W-:Y:S02]  /*05d0*/  IMAD.MOV.U32 R10, RZ, RZ, R3 ;  /* 0x000000ffff0a7224 */ /* 0x000fe400078e0003 */
[----:B------:R-:W-:-:S06]  /*05e0*/  DSETP.MAX.AND P0, P1, R2, R8, PT ;  /* 0x000000080200722a */ /* 0x000fcc000390f000 */
[----:B------:R-:W-:Y:S01]  /*05f0*/  FSEL R15, R10, R11, P0 ;  /* 0x0000000b0a0f7208 */ /* 0x000fe20000000000 */
[----:B-----5:R-:W-:Y:S01]  /*0600*/  IMAD.MOV.U32 R10, RZ, RZ, R13 ;  /* 0x000000ffff0a7224 */ /* 0x020fe200078e000d */
[----:B------:R-:W-:Y:S02]  /*0610*/  SEL R2, R2, R8, P0 ;  /* 0x0000000802027207 */ /* 0x000fe40000000000 */
[----:B------:R-:W-:-:S03]  /*0620*/  ISETP.GE.AND P0, PT, R7, UR5, PT ;  /* 0x0000000507007c0c */ /* 0x000fc6000bf06270 */
[----:B------:R-:W-:Y:S01]  /*0630*/  IMAD.MOV.U32 R8, RZ, RZ, R2 ;  /* 0x000000ffff087224 */ /* 0x000fe200078e0002 */
[----:B------:R-:W-:-:S05]  /*0640*/  @P1 LOP3.LUT R15, R11, 0x80000, RZ, 0xfc, !PT ;  /* 0x000800000b0f1812 */ /* 0x000fca00078efcff */
[----:B------:R-:W-:-:S06]  /*0650*/  IMAD.MOV.U32 R3, RZ, RZ, R15 ;  /* 0x000000ffff037224 */ /* 0x000fcc00078e000f */
[----:B------:R-:W-:-:S06]  /*0660*/  DSETP.MAX.AND P1, P2, R2, R12, PT ;  /* 0x0000000c0200722a */ /* 0x000fcc0003a2f000 */
[----:B------:R-:W-:Y:S02]  /*0670*/  FSEL R3, R3, R10, P1 ;  /* 0x0000000a03037208 */ /* 0x000fe40000800000 */
[----:B------:R-:W-:-:S06]  /*0680*/  SEL R2, R8, R12, P1 ;  /* 0x0000000c08027207 */ /* 0x000fcc0000800000 */
[----:B------:R-:W-:Y:S01]  /*0690*/  @P2 LOP3.LUT R3, R10, 0x80000, RZ, 0xfc, !PT ;  /* 0x000800000a032812 */ /* 0x000fe200078efcff */
[----:B------:R-:W-:Y:S06]  /*06a0*/  @!P0 BRA `(.L_x_19) ;  /* 0xfffffffc00648947 */ /* 0x000fec000383ffff */
.L_x_15:
[----:B------:R-:W-:Y:S05]  /*06b0*/  BSYNC.RECONVERGENT B0 ;  /* 0x0000000000007941 */ /* 0x000fea0003800200 */
.L_x_14:
        /* <DEDUP_REMOVED lines=9> */
.L_x_21:
[----:B------:R-:W-:-:S04]  /*0750*/  SHF.R.U32.HI R8, RZ, 0x1, R4 ;  /* 0x00000001ff087819 */ /* 0x000fc80000011604 */
[----:B------:R-:W-:-:S13]  /*0760*/  ISETP.GE.U32.AND P1, PT, R0, R8, PT ;  /* 0x000000080000720c */ /* 0x000fda0003f26070 */
[----:B------:R-:W-:Y:S01]  /*0770*/  @!P1 IMAD R6, R8, 0x8, R9 ;  /* 0x0000000808069824 */ /* 0x000fe200078e0209 */
[----:B0-----:R-:W0:Y:S05]  /*0780*/  @!P1 LDS.64 R2, [R9] ;  /* 0x0000000009029984 */ /* 0x001e2a0000000a00 */
[----:B------:R-:W1:Y:S01]  /*0790*/  @!P1 LDS.64 R6, [R6] ;  /* 0x0000000006069984 */ /* 0x000e620000000a00 */
[----:B0-----:R-:W-:Y:S01]  /*07a0*/  @!P1 IMAD.MOV.U32 R10, RZ, RZ, R3 ;  /* 0x000000ffff0a9224 */ /* 0x001fe200078e0003 */
[----:B-1----:R-:W-:Y:S01]  /*07b0*/  @!P1 DSETP.MAX.AND P2, P3, R2, R6, PT ;  /* 0x000000060200922a */ /* 0x002fe20003b4f000 */
        /* <DEDUP_REMOVED lines=11> */
.L_x_20:
        /* <DEDUP_REMOVED lines=9> */
.L_x_22:
        /* <DEDUP_REMOVED lines=16> */
.L_x_53:


//--------------------- .text._Z14sigmoid_kernelPdS_i --------------------------
	.section	.text._Z14sigmoid_kernelPdS_i,"ax",@progbits
	.align	128
        .global         _Z14sigmoid_kernelPdS_i
        .type           _Z14sigmoid_kernelPdS_i,@function
        .size           _Z14sigmoid_kernelPdS_i,(.L_x_48 - _Z14sigmoid_kernelPdS_i)
        .other          _Z14sigmoid_kernelPdS_i,@"STO_CUDA_ENTRY STV_DEFAULT"
_Z14sigmoid_kernelPdS_i:
.text._Z14sigmoid_kernelPdS_i:
[----:B------:R-:W-:Y:S01]  /*0000*/  LDC R1, c[0x0][0x37c] ;  /* 0x0000df00ff017b82 */ /* 0x000fe20000000800 */
[----:B------:R-:W0:Y:S07]  /*0010*/  S2R R3, SR_TID.X ;  /* 0x0000000000037919 */ /* 0x000e2e0000002100 */
[----:B------:R-:W0:Y:S01]  /*0020*/  S2UR UR4, SR_CTAID.X ;  /* 0x00000000000479c3 */ /* 0x000e220000002500 */
[----:B------:R-:W1:Y:S07]  /*0030*/  LDCU UR5, c[0x0][0x390] ;  /* 0x00007200ff0577ac */ /* 0x000e6e0008000800 */
[----:B------:R-:W0:Y:S02]  /*0040*/  LDC R0, c[0x0][0x360] ;  /* 0x0000d800ff007b82 */ /* 0x000e240000000800 */
[----:B0-----:R-:W-:-:S05]  /*0050*/  IMAD R0, R0, UR4, R3 ;  /* 0x0000000400007c24 */ /* 0x001fca000f8e0203 */
[----:B-1----:R-:W-:-:S13]  /*0060*/  ISETP.GE.AND P0, PT, R0, UR5, PT ;  /* 0x0000000500007c0c */ /* 0x002fda000bf06270 */
[----:B------:R-:W-:Y:S05]  /*0070*/  @P0 EXIT ;  /* 0x000000000000094d */ /* 0x000fea0003800000 */
[----:B------:R-:W0:Y:S01]  /*0080*/  LDC.64 R2, c[0x0][0x380] ;  /* 0x0000e000ff027b82 */ /* 0x000e220000000a00 */
[----:B------:R-:W1:Y:S01]  /*0090*/  LDCU.64 UR4, c[0x0][0x358] ;  /* 0x00006b00ff0477ac */ /* 0x000e620008000a00 */
[----:B0-----:R-:W-:-:S06]  /*00a0*/  IMAD.WIDE R2, R0, 0x8, R2 ;  /* 0x0000000800027825 */ /* 0x001fcc00078e0202 */
[----:B-1----:R-:W2:Y:S01]  /*00b0*/  LDG.E.64 R2, desc[UR4][R2.64] ;  /* 0x0000000402027981 */ /* 0x002ea2000c1e1b00 */
[----:B------:R-:W-:Y:S01]  /*00c0*/  IMAD.MOV.U32 R5, RZ, RZ, 0x3bbb989d ;  /* 0x3bbb989dff057424 */ /* 0x000fe200078e00ff */
[----:B------:R-:W-:Y:S01]  /*00d0*/  BSSY.RECONVERGENT B0, `(.L_x_23) ;  /* 0x000001a000007945 */ /* 0x000fe20003800200 */
[----:B------:R-:W-:Y:S01]  /*00e0*/  IMAD.MOV.U32 R6, RZ, RZ, 0x437c0000 ;  /* 0x437c0000ff067424 */ /* 0x000fe200078e00ff */
[----:B--2---:R-:W0:Y:S02]  /*00f0*/  F2F.F32.F64 R4, R2 ;  /* 0x0000000200047310 */ /* 0x004e240000301000 */
[----:B0-----:R-:W-:-:S04]  /*0100*/  FFMA.SAT R5, R4, -R5, 0.5 ;  /* 0x3f00000004057423 */ /* 0x001fc80000002805 */
[----:B------:R-:W-:-:S04]  /*0110*/  FFMA.RM R5, R5, R6, 12582913 ;  /* 0x4b40000105057423 */ /* 0x000fc80000004006 */
[C---:B------:R-:W-:Y:S01]  /*0120*/  FADD R7, R5.reuse, -12583039 ;  /* 0xcb40007f05077421 */ /* 0x040fe20000000000 */
[----:B------:R-:W-:-:S03]  /*0130*/  SHF.L.U32 R5, R5, 0x17, RZ ;  /* 0x0000001705057819 */ /* 0x000fc600000006ff */
[----:B------:R-:W-:-:S04]  /*0140*/  FFMA R7, R4, -1.4426950216293334961, -R7 ;  /* 0xbfb8aa3b04077823 */ /* 0x000fc80000000807 */
[----:B------:R-:W-:-:S06]  /*0150*/  FFMA R10, R4, -1.925963033500011079e-08, R7 ;  /* 0xb2a57060040a7823 */ /* 0x000fcc0000000007 */
[----:B------:R-:W0:Y:S02]  /*0160*/  MUFU.EX2 R10, R10 ;  /* 0x0000000a000a7308 */ /* 0x000e240000000800 */
[----:B0-----:R-:W-:-:S06]  /*0170*/  FMUL R11, R5, R10 ;  /* 0x0000000a050b7220 */ /* 0x001fcc0000400000 */
[----:B------:R-:W0:Y:S02]  /*0180*/  F2F.F64.F32 R2, R11 ;  /* 0x0000000b00027310 */ /* 0x000e240000201800 */
[----:B0-----:R-:W-:-:S06]  /*0190*/  DADD R4, R2, 1 ;  /* 0x3ff0000002047429 */ /* 0x001fcc0000000000 */
[----:B------:R-:W0:Y:S04]  /*01a0*/  MUFU.RCP64H R3, R5 ;  /* 0x0000000500037308 */ /* 0x000e280000001800 */
[----:B------:R-:W-:-:S05]  /*01b0*/  VIADD R2, R5, 0x300402 ;  /* 0x0030040205027836 */ /* 0x000fca0000000000 */
[----:B------:R-:W-:Y:S01]  /*01c0*/  FSETP.GEU.AND P0, PT, |R2|, 5.8789094863358348022e-39, PT ;  /* 0x004004020200780b */ /* 0x000fe20003f0e200 */
[----:B0-----:R-:W-:-:S08]  /*01d0*/  DFMA R6, -R4, R2, 1 ;  /* 0x3ff000000406742b */ /* 0x001fd00000000102 */
[----:B------:R-:W-:-:S08]  /*01e0*/  DFMA R6, R6, R6, R6 ;  /* 0x000000060606722b */ /* 0x000fd00000000006 */
[----:B------:R-:W-:-:S08]  /*01f0*/  DFMA R6, R2, R6, R2 ;  /* 0x000000060206722b */ /* 0x000fd00000000002 */
[----:B------:R-:W-:-:S08]  /*0200*/  DFMA R8, -R4, R6, 1 ;  /* 0x3ff000000408742b */ /* 0x000fd00000000106 */
[----:B------:R-:W-:Y:S01]  /*0210*/  DFMA R6, R6, R8, R6 ;  /* 0x000000080606722b */ /* 0x000fe20000000006 */
[----:B------:R-:W-:Y:S10]  /*0220*/  @P0 BRA `(.L_x_24) ;  /* 0x0000000000100947 */ /* 0x000ff40003800000 */
[----:B------:R-:W-:-:S04]  /*0230*/  LOP3.LUT R2, R5, 0x7fffffff, RZ, 0xc0, !PT ;  /* 0x7fffffff05027812 */ /* 0x000fc800078ec0ff */
[----:B------:R-:W-:Y:S02]  /*0240*/  IADD3 R8, PT, PT, R2, -0x100000, RZ ;  /* 0xfff0000002087810 */ /* 0x000fe40007ffe0ff */
[----:B------:R-:W-:-:S07]  /*0250*/  MOV R2, 0x270 ;  /* 0x0000027000027802 */ /* 0x000fce0000000f00 */
[----:B------:R-:W-:Y:S05]  /*0260*/  CALL.REL.NOINC `($__internal_0_$__cuda_sm20_dblrcp_rn_slowpath_v3) ;  /* 0x0000000000147944 */ /* 0x000fea0003c00000 */
.L_x_24:
[----:B------:R-:W-:Y:S05]  /*0270*/  BSYNC.RECONVERGENT B0 ;  /* 0x0000000000007941 */ /* 0x000fea0003800200 */
.L_x_23:
[----:B------:R-:W0:Y:S02]  /*0280*/  LDC.64 R2, c[0x0][0x388] ;  /* 0x0000e200ff027b82 */ /* 0x000e240000000a00 */
[----:B0-----:R-:W-:-:S05]  /*0290*/  IMAD.WIDE R2, R0, 0x8, R2 ;  /* 0x0000000800027825 */ /* 0x001fca00078e0202 */
[----:B------:R-:W-:Y:S01]  /*02a0*/  STG.E.64 desc[UR4][R2.64], R6 ;  /* 0x0000000602007986 */ /* 0x000fe2000c101b04 */
[----:B------:R-:W-:Y:S05]  /*02b0*/  EXIT ;  /* 0x000000000000794d */ /* 0x000fea0003800000 */
        .weak           $__internal_0_$__cuda_sm20_dblrcp_rn_slowpath_v3
        .type           $__internal_0_$__cuda_sm20_dblrcp_rn_slowpath_v3,@function
        .size           $__internal_0_$__cuda_sm20_dblrcp_rn_slowpath_v3,(.L_x_48 - $__internal_0_$__cuda_sm20_dblrcp_rn_slowpath_v3)
$__internal_0_$__cuda_sm20_dblrcp_rn_slowpath_v3:
[----:B------:R-:W-:Y:S01]  /*02c0*/  DSETP.GTU.AND P0, PT, |R4|, +INF , PT ;  /* 0x7ff000000400742a */ /* 0x000fe20003f0c200 */
[----:B------:R-:W-:-:S13]  /*02d0*/  BSSY.RECONVERGENT B1, `(.L_x_25) ;  /* 0x0000023000017945 */ /* 0x000fda0003800200 */
[----:B------:R-:W-:Y:S05]  /*02e0*/  @P0 BRA `(.L_x_26) ;  /* 0x00000000007c0947 */ /* 0x000fea0003800000 */
[----:B------:R-:W-:-:S05]  /*02f0*/  LOP3.LUT R3, R5, 0x7fffffff, RZ, 0xc0, !PT ;  /* 0x7fffffff05037812 */ /* 0x000fca00078ec0ff */
[----:B------:R-:W-:-:S05]  /*0300*/  VIADD R6, R3, 0xffffffff ;  /* 0xffffffff03067836 */ /* 0x000fca0000000000 */
[----:B------:R-:W-:-:S13]  /*0310*/  ISETP.GE.U32.AND P0, PT, R6, 0x7fefffff, PT ;  /* 0x7fefffff0600780c */ /* 0x000fda0003f06070 */
[----:B------:R-:W-:Y:S02]  /*0320*/  @P0 LOP3.LUT R7, R5, 0x7ff00000, RZ, 0x3c, !PT ;  /* 0x7ff0000005070812 */ /* 0x000fe400078e3cff */
[----:B------:R-:W-:Y:S01]  /*0330*/  @P0 MOV R6, RZ ;  /* 0x000000ff00060202 */ /* 0x000fe20000000f00 */
[----:B------:R-:W-:Y:S06]  /*0340*/  @P0 BRA `(.L_x_27) ;  /* 0x00000000006c0947 */ /* 0x000fec0003800000 */
[----:B------:R-:W-:-:S13]  /*0350*/  ISETP.GE.U32.AND P0, PT, R3, 0x1000001, PT ;  /* 0x010000010300780c */ /* 0x000fda0003f06070 */
[----:B------:R-:W-:Y:S05]  /*0360*/  @!P0 BRA `(.L_x_28) ;  /* 0x0000000000348947 */ /* 0x000fea0003800000 */
[----:B------:R-:W-:Y:S01]  /*0370*/  VIADD R7, R5, 0xc0200000 ;  /* 0xc020000005077836 */ /* 0x000fe20000000000 */
[----:B------:R-:W-:-:S03]  /*0380*/  MOV R6, R4 ;  /* 0x0000000400067202 */ /* 0x000fc60000000f00 */
[----:B------:R-:W0:Y:S03]  /*0390*/  MUFU.RCP64H R9, R7 ;  /* 0x0000000700097308 */ /* 0x000e260000001800 */
[----:B0-----:R-:W-:-:S08]  /*03a0*/  DFMA R10, -R6, R8, 1 ;  /* 0x3ff00000060a742b */ /* 0x001fd00000000108 */
[----:B------:R-:W-:-:S08]  /*03b0*/  DFMA R10, R10, R10, R10 ;  /* 0x0000000a0a0a722b */ /* 0x000fd0000000000a */
[----:B------:R-:W-:-:S08]  /*03c0*/  DFMA R10, R8, R10, R8 ;  /* 0x0000000a080a722b */ /* 0x000fd00000000008 */
[----:B------:R-:W-:-:S08]  /*03d0*/  DFMA R8, -R6, R10, 1 ;  /* 0x3ff000000608742b */ /* 0x000fd0000000010a */
[----:B------:R-:W-:-:S08]  /*03e0*/  DFMA R8, R10, R8, R10 ;  /* 0x000000080a08722b */ /* 0x000fd0000000000a */
[----:B------:R-:W-:-:S08]  /*03f0*/  DMUL R8, R8, 2.2250738585072013831e-308 ;  /* 0x0010000008087828 */ /* 0x000fd00000000000 */
[----:B------:R-:W-:-:S08]  /*0400*/  DFMA R4, -R4, R8, 1 ;  /* 0x3ff000000404742b */ /* 0x000fd00000000108 */
[----:B------:R-:W-:-:S08]  /*0410*/  DFMA R4, R4, R4, R4 ;  /* 0x000000040404722b */ /* 0x000fd00000000004 */
[----:B------:R-:W-:Y:S01]  /*0420*/  DFMA R6, R8, R4, R8 ;  /* 0x000000040806722b */ /* 0x000fe20000000008 */
[----:B------:R-:W-:Y:S10]  /*0430*/  BRA `(.L_x_27) ;  /* 0x0000000000307947 */ /* 0x000ff40003800000 */
.L_x_28:
[----:B------:R-:W-:Y:S01]  /*0440*/  DMUL R4, R4, 8.11296384146066816958e+31 ;  /* 0x4690000004047828 */ /* 0x000fe20000000000 */
[----:B------:R-:W-:-:S05]  /*0450*/  IMAD.MOV.U32 R6, RZ, RZ, R8 ;  /* 0x000000ffff067224 */ /* 0x000fca00078e0008 */
[----:B------:R-:W0:Y:S02]  /*0460*/  MUFU.RCP64H R7, R5 ;  /* 0x0000000500077308 */ /* 0x000e240000001800 */
[----:B0-----:R-:W-:-:S08]  /*0470*/  DFMA R8, -R4, R6, 1 ;  /* 0x3ff000000408742b */ /* 0x001fd00000000106 */
[----:B------:R-:W-:-:S08]  /*0480*/  DFMA R8, R8, R8, R8 ;  /* 0x000000080808722b */ /* 0x000fd00000000008 */
[----:B------:R-:W-:-:S08]  /*0490*/  DFMA R8, R6, R8, R6 ;  /* 0x000000080608722b */ /* 0x000fd00000000006 */
[----:B------:R-:W-:-:S08]  /*04a0*/  DFMA R6, -R4, R8, 1 ;  /* 0x3ff000000406742b */ /* 0x000fd00000000108 */
[----:B------:R-:W-:-:S08]  /*04b0*/  DFMA R6, R8, R6, R8 ;  /* 0x000000060806722b */ /* 0x000fd00000000008 */
[----:B------:R-:W-:Y:S01]  /*04c0*/  DMUL R6, R6, 8.11296384146066816958e+31 ;  /* 0x4690000006067828 */ /* 0x000fe20000000000 */
[----:B------:R-:W-:Y:S10]  /*04d0*/  BRA `(.L_x_27) ;  /* 0x0000000000087947 */ /* 0x000ff40003800000 */
.L_x_26:
[----:B------:R-:W-:Y:S02]  /*04e0*/  LOP3.LUT R7, R5, 0x80000, RZ, 0xfc, !PT ;  /* 0x0008000005077812 */ /* 0x000fe400078efcff */
[----:B------:R-:W-:-:S07]  /*04f0*/  MOV R6, R4 ;  /* 0x0000000400067202 */ /* 0x000fce0000000f00 */
.L_x_27:
[----:B------:R-:W-:Y:S05]  /*0500*/  BSYNC.RECONVERGENT B1 ;  /* 0x0000000000017941 */ /* 0x000fea0003800200 */
.L_x_25:
[----:B------:R-:W-:-:S04]  /*0510*/  MOV R3, 0x0 ;  /* 0x0000000000037802 */ /* 0x000fc80000000f00 */
[----:B------:R-:W-:Y:S05]  /*0520*/  RET.REL.NODEC R2 `(_Z14sigmoid_kernelPdS_i) ;  /* 0xfffffff802b47950 */ /* 0x000fea0003c3ffff */
.L_x_29:
        /* <DEDUP_REMOVED lines=13> */
.L_x_48:


//--------------------- .text._Z11relu_kernelPdS_i --------------------------
	.section	.text._Z11relu_kernelPdS_i,"ax",@progbits
	.align	128
        .global         _Z11relu_kernelPdS_i
        .type           _Z11relu_kernelPdS_i,@function
        .size           _Z11relu_kernelPdS_i,(.L_x_55 - _Z11relu_kernelPdS_i)
        .other          _Z11relu_kernelPdS_i,@"STO_CUDA_ENTRY STV_DEFAULT"
_Z11relu_kernelPdS_i:
.text._Z11relu_kernelPdS_i:
        /* <DEDUP_REMOVED lines=11> */
[----:B-1----:R-:W2:Y:S02]  /*00b0*/  LDG.E.64 R2, desc[UR4][R2.64] ;  /* 0x0000000402027981 */ /* 0x002ea4000c1e1b00 */
[----:B--2---:R-:W-:-:S14]  /*00c0*/  DSETP.GEU.AND P0, PT, R2, RZ, PT ;  /* 0x000000ff0200722a */ /* 0x004fdc0003f0e000 */
[----:B------:R-:W0:Y:S02]  /*00d0*/  @!P0 LDC.64 R4, c[0x0][0x388] ;  /* 0x0000e200ff048b82 */ /* 0x000e240000000a00 */
[----:B0-----:R-:W-:-:S05]  /*00e0*/  @!P0 IMAD.WIDE R4, R7, 0x8, R4 ;  /* 0x0000000807048825 */ /* 0x001fca00078e0204 */
[----:B------:R0:W-:Y:S01]  /*00f0*/  @!P0 STG.E.64 desc[UR4][R4.64], RZ ;  /* 0x000000ff04008986 */ /* 0x0001e2000c101b04 */
[----:B------:R-:W-:Y:S05]  /*0100*/  @!P0 EXIT ;  /* 0x000000000000894d */ /* 0x000fea0003800000 */
[----:B0-----:R-:W0:Y:S02]  /*0110*/  LDC.64 R4, c[0x0][0x388] ;  /* 0x0000e200ff047b82 */ /* 0x001e240000000a00 */
[----:B0-----:R-:W-:-:S05]  /*0120*/  IMAD.WIDE R4, R7, 0x8, R4 ;  /* 0x0000000807047825 */ /* 0x001fca00078e0204 */
[----:B------:R-:W-:Y:S01]  /*0130*/  STG.E.64 desc[UR4][R4.64], R2 ;  /* 0x0000000204007986 */ /* 0x000fe2000c101b04 */
[----:B------:R-:W-:Y:S05]  /*0140*/  EXIT ;  /* 0x000000000000794d */ /* 0x000fea0003800000 */
.L_x_30:
        /* <DEDUP_REMOVED lines=11> */
.L_x_55:


//--------------------- .text._Z10log_kernelPdS_i --------------------------
	.section	.text._Z10log_kernelPdS_i,"ax",@progbits
	.align	128
        .global         _Z10log_kernelPdS_i
        .type           _Z10log_kernelPdS_i,@function
        .size           _Z10log_kernelPdS_i,(.L_x_56 - _Z10log_kernelPdS_i)
        .other          _Z10log_kernelPdS_i,@"STO_CUDA_ENTRY STV_DEFAULT"
_Z10log_kernelPdS_i:
.text._Z10log_kernelPdS_i:
        /* <DEDUP_REMOVED lines=12> */
[----:B------:R-:W-:Y:S01]  /*00c0*/  HFMA2 R7, -RZ, RZ, 1.443359375, -0.2030029296875 ;  /* 0x3dc6b27fff077431 */ /* 0x000fe200000001ff */
[----:B--2---:R0:W1:Y:S02]  /*00d0*/  F2F.F32.F64 R6, R2 ;  /* 0x0000000200067310 */ /* 0x0040640000301000 */
[----:B0-----:R-:W-:Y:S02]  /*00e0*/  MOV R3, 0x7f800000 ;  /* 0x7f80000000037802 */ /* 0x001fe40000000f00 */
[----:B-1----:R-:W-:-:S04]  /*00f0*/  FSETP.GEU.AND P0, PT, R6, 1.175494350822287508e-38, PT ;  /* 0x008000000600780b */ /* 0x002fc80003f0e000 */
[----:B------:R-:W-:-:S09]  /*0100*/  FSEL R2, RZ, -23, P0 ;  /* 0xc1b80000ff027808 */ /* 0x000fd20000000000 */
[----:B------:R-:W-:-:S05]  /*0110*/  @!P0 FMUL R6, R6, 8388608 ;  /* 0x4b00000006068820 */ /* 0x000fca0000400000 */
[C---:B------:R-:W-:Y:S02]  /*0120*/  IADD3 R4, PT, PT, R6.reuse, -0x3f3504f3, RZ ;  /* 0xc0cafb0d06047810 */ /* 0x040fe40007ffe0ff */
[----:B------:R-:W-:Y:S02]  /*0130*/  ISETP.GT.U32.AND P0, PT, R6, 0x7f7fffff, PT ;  /* 0x7f7fffff0600780c */ /* 0x000fe40003f04070 */
[----:B------:R-:W-:-:S04]  /*0140*/  LOP3.LUT R5, R4, 0xff800000, RZ, 0xc0, !PT ;  /* 0xff80000004057812 */ /* 0x000fc800078ec0ff */
[-C--:B------:R-:W-:Y:S02]  /*0150*/  IADD3 R4, PT, PT, R6, -R5.reuse, RZ ;  /* 0x8000000506047210 */ /* 0x080fe40007ffe0ff */
[----:B------:R-:W-:-:S03]  /*0160*/  I2FP.F32.S32 R5, R5 ;  /* 0x0000000500057245 */ /* 0x000fc60000201400 */
[----:B------:R-:W-:Y:S02]  /*0170*/  FADD R4, R4, -1 ;  /* 0xbf80000004047421 */ /* 0x000fe40000000000 */
[----:B------:R-:W-:Y:S02]  /*0180*/  FFMA R2, R5, 1.1920928955078125e-07, R2 ;  /* 0x3400000005027823 */ /* 0x000fe40000000002 */
[----:B------:R-:W-:-:S04]  /*0190*/  FFMA R7, R4, R7, -0.16845393180847167969 ;  /* 0xbe2c7f3004077423 */ /* 0x000fc80000000007 */
[----:B------:R-:W-:-:S04]  /*01a0*/  FFMA R7, R4, R7, 0.1716887056827545166 ;  /* 0x3e2fcf2a04077423 */ /* 0x000fc80000000007 */
[----:B------:R-:W-:-:S04]  /*01b0*/  FFMA R7, R4, R7, -0.17900948226451873779 ;  /* 0xbe374e4304077423 */ /* 0x000fc80000000007 */
[----:B------:R-:W-:-:S04]  /*01c0*/  FFMA R7, R4, R7, 0.20512372255325317383 ;  /* 0x3e520bf404077423 */ /* 0x000fc80000000007 */
[----:B------:R-:W-:-:S04]  /*01d0*/  FFMA R7, R4, R7, -0.24046532809734344482 ;  /* 0xbe763c8b04077423 */ /* 0x000fc80000000007 */
[----:B------:R-:W-:-:S04]  /*01e0*/  FFMA R7, R4, R7, 0.28857114911079406738 ;  /* 0x3e93bf9904077423 */ /* 0x000fc80000000007 */
[----:B------:R-:W-:-:S04]  /*01f0*/  FFMA R7, R4, R7, -0.36067417263984680176 ;  /* 0xbeb8aa4904077423 */ /* 0x000fc80000000007 */
[----:B------:R-:W-:-:S04]  /*0200*/  FFMA R7, R4, R7, 0.48089820146560668945 ;  /* 0x3ef6384a04077423 */ /* 0x000fc80000000007 */
[----:B------:R-:W-:-:S04]  /*0210*/  FFMA R7, R4, R7, -0.72134751081466674805 ;  /* 0xbf38aa3b04077423 */ /* 0x000fc80000000007 */
[----:B------:R-:W-:-:S04]  /*0220*/  FMUL R7, R4, R7 ;  /* 0x0000000704077220 */ /* 0x000fc80000400000 */
[----:B------:R-:W-:-:S04]  /*0230*/  FMUL R7, R4, R7 ;  /* 0x0000000704077220 */ /* 0x000fc80000400000 */
[----:B------:R-:W-:Y:S02]  /*0240*/  FFMA R7, R4, 1.4426950216293334961, R7 ;  /* 0x3fb8aa3b04077823 */ /* 0x000fe40000000007 */
[----:B------:R-:W0:Y:S02]  /*0250*/  LDC.64 R4, c[0x0][0x388] ;  /* 0x0000e200ff047b82 */ /* 0x000e240000000a00 */
[----:B------:R-:W-:Y:S01]  /*0260*/  FADD R2, R2, R7 ;  /* 0x0000000702027221 */ /* 0x000fe20000000000 */
[C---:B------:R-:W-:Y:S01]  /*0270*/  @P0 FFMA R2, R6.reuse, R3, +INF ;  /* 0x7f80000006020423 */ /* 0x040fe20000000003 */
[----:B------:R-:W-:-:S04]  /*0280*/  FSETP.NEU.AND P0, PT, R6, RZ, PT ;  /* 0x000000ff0600720b */ /* 0x000fc80003f0d000 */
[----:B------:R-:W-:-:S06]  /*0290*/  FSEL R2, R2, -INF , P0 ;  /* 0xff80000002027808 */ /* 0x000fcc0000000000 */
[----:B------:R-:W1:Y:S01]  /*02a0*/  F2F.F64.F32 R2, R2 ;  /* 0x0000000200027310 */ /* 0x000e620000201800 */
[----:B0-----:R-:W-:-:S05]  /*02b0*/  IMAD.WIDE R4, R0, 0x8, R4 ;  /* 0x0000000800047825 */ /* 0x001fca00078e0204 */
[----:B-1----:R-:W-:Y:S01]  /*02c0*/  STG.E.64 desc[UR4][R4.64], R2 ;  /* 0x0000000204007986 */ /* 0x002fe2000c101b04 */
[----:B------:R-:W-:Y:S05]  /*02d0*/  EXIT ;  /* 0x000000000000794d */ /* 0x000fea0003800000 */
.L_x_31:
        /* <DEDUP_REMOVED lines=10> */
.L_x_56:


//--------------------- .text._Z11sqrt_kernelPdS_i --------------------------
	.section	.text._Z11sqrt_kernelPdS_i,"ax",@progbits
	.align	128
        .global         _Z11sqrt_kernelPdS_i
        .type           _Z11sqrt_kernelPdS_i,@function
        .size           _Z11sqrt_kernelPdS_i,(.L_x_49 - _Z11sqrt_kernelPdS_i)
        .other          _Z11sqrt_kernelPdS_i,@"STO_CUDA_ENTRY STV_DEFAULT"
_Z11sqrt_kernelPdS_i:
.text._Z11sqrt_kernelPdS_i:
        /* <DEDUP_REMOVED lines=12> */
[----:B------:R-:W-:Y:S01]  /*00c0*/  BSSY.RECONVERGENT B0, `(.L_x_32) ;  /* 0x000000e000007945 */ /* 0x000fe20003800200 */
[----:B--2---:R-:W0:Y:S02]  /*00d0*/  F2F.F32.F64 R0, R4 ;  /* 0x0000000400007310 */ /* 0x004e240000301000 */
[----:B0-----:R-:W-:-:S06]  /*00e0*/  IADD3 R6, PT, PT, R0, -0xd000000, RZ ;  /* 0xf300000000067810 */ /* 0x001fcc0007ffe0ff */
[----:B------:R0:W1:Y:S01]  /*00f0*/  MUFU.RSQ R3, R0 ;  /* 0x0000000000037308 */ /* 0x0000620000001400 */
[----:B------:R-:W-:-:S13]  /*0100*/  ISETP.GT.U32.AND P0, PT, R6, 0x727fffff, PT ;  /* 0x727fffff0600780c */ /* 0x000fda0003f04070 */
[----:B0-----:R-:W-:Y:S05]  /*0110*/  @!P0 BRA `(.L_x_33) ;  /* 0x0000000000108947 */ /* 0x001fea0003800000 */
[----:B------:R-:W-:-:S07]  /*0120*/  MOV R8, 0x140 ;  /* 0x0000014000087802 */ /* 0x000fce0000000f00 */
[----:B-1----:R-:W-:Y:S05]  /*0130*/  CALL.REL.NOINC `($__internal_1_$__cuda_sm20_sqrt_rn_f32_slowpath) ;  /* 0x0000000000307944 */ /* 0x002fea0003c00000 */
[----:B------:R-:W-:Y:S01]  /*0140*/  MOV R4, R3 ;  /* 0x0000000300047202 */ /* 0x000fe20000000f00 */
[----:B------:R-:W-:Y:S06]  /*0150*/  BRA `(.L_x_34) ;  /* 0x0000000000107947 */ /* 0x000fec0003800000 */
.L_x_33:
[----:B-1----:R-:W-:Y:S01]  /*0160*/  FMUL.FTZ R5, R0, R3 ;  /* 0x0000000300057220 */ /* 0x002fe20000410000 */
[----:B------:R-:W-:-:S03]  /*0170*/  FMUL.FTZ R3, R3, 0.5 ;  /* 0x3f00000003037820 */ /* 0x000fc60000410000 */
[----:B------:R-:W-:-:S04]  /*0180*/  FFMA R0, -R5, R5, R0 ;  /* 0x0000000505007223 */ /* 0x000fc80000000100 */
[----:B------:R-:W-:-:S07]  /*0190*/  FFMA R4, R0, R3, R5 ;  /* 0x0000000300047223 */ /* 0x000fce0000000005 */
.L_x_34:
[----:B------:R-:W-:Y:S05]  /*01a0*/  BSYNC.RECONVERGENT B0 ;  /* 0x0000000000007941 */ /* 0x000fea0003800200 */
.L_x_32:
[----:B------:R-:W0:Y:S01]  /*01b0*/  LDC.64 R6, c[0x0][0x388] ;  /* 0x0000e200ff067b82 */ /* 0x000e220000000a00 */
[----:B------:R-:W1:Y:S01]  /*01c0*/  F2F.F64.F32 R4, R4 ;  /* 0x0000000400047310 */ /* 0x000e620000201800 */
[----:B0-----:R-:W-:-:S05]  /*01d0*/  IMAD.WIDE R2, R2, 0x8, R6 ;  /* 0x0000000802027825 */ /* 0x001fca00078e0206 */
[----:B-1----:R-:W-:Y:S01]  /*01e0*/  STG.E.64 desc[UR4][R2.64], R4 ;  /* 0x0000000402007986 */ /* 0x002fe2000c101b04 */
[----:B------:R-:W-:Y:S05]  /*01f0*/  EXIT ;  /* 0x000000000000794d */ /* 0x000fea0003800000 */
        .weak           $__internal_1_$__cuda_sm20_sqrt_rn_f32_slowpath
        .type           $__internal_1_$__cuda_sm20_sqrt_rn_f32_slowpath,@function
        .size           $__internal_1_$__cuda_sm20_sqrt_rn_f32_slowpath,(.L_x_49 - $__internal_1_$__cuda_sm20_sqrt_rn_f32_slowpath)
$__internal_1_$__cuda_sm20_sqrt_rn_f32_slowpath:
[----:B------:R-:W-:-:S13]  /*0200*/  LOP3.LUT P0, RZ, R0, 0x7fffffff, RZ, 0xc0, !PT ;  /* 0x7fffffff00ff7812 */ /* 0x000fda000780c0ff */
[----:B------:R-:W-:Y:S01]  /*0210*/  @!P0 MOV R3, R0 ;  /* 0x0000000000038202 */ /* 0x000fe20000000f00 */
[----:B------:R-:W-:Y:S06]  /*0220*/  @!P0 BRA `(.L_x_35) ;  /* 0x0000000000408947 */ /* 0x000fec0003800000 */
[----:B------:R-:W-:-:S13]  /*0230*/  FSETP.GEU.FTZ.AND P0, PT, R0, RZ, PT ;  /* 0x000000ff0000720b */ /* 0x000fda0003f1e000 */
[----:B------:R-:W-:Y:S01]  /*0240*/  @!P0 MOV R3, 0x7fffffff ;  /* 0x7fffffff00038802 */ /* 0x000fe20000000f00 */
[----:B------:R-:W-:Y:S06]  /*0250*/  @!P0 BRA `(.L_x_35) ;  /* 0x0000000000348947 */ /* 0x000fec0003800000 */
[----:B------:R-:W-:-:S13]  /*0260*/  FSETP.GTU.FTZ.AND P0, PT, |R0|, +INF , PT ;  /* 0x7f8000000000780b */ /* 0x000fda0003f1c200 */
[----:B------:R-:W-:Y:S01]  /*0270*/  @P0 FADD.FTZ R3, R0, 1 ;  /* 0x3f80000000030421 */ /* 0x000fe20000010000 */
[----:B------:R-:W-:Y:S06]  /*0280*/  @P0 BRA `(.L_x_35) ;  /* 0x0000000000280947 */ /* 0x000fec0003800000 */
[----:B------:R-:W-:-:S13]  /*0290*/  FSETP.NEU.FTZ.AND P0, PT, |R0|, +INF , PT ;  /* 0x7f8000000000780b */ /* 0x000fda0003f1d200 */
[----:B------:R-:W-:-:S04]  /*02a0*/  @P0 FFMA R4, R0, 1.84467440737095516160e+19, RZ ;  /* 0x5f80000000040823 */ /* 0x000fc800000000ff */
[----:B------:R-:W0:Y:S02]  /*02b0*/  @P0 MUFU.RSQ R3, R4 ;  /* 0x0000000400030308 */ /* 0x000e240000001400 */
[----:B0-----:R-:W-:Y:S01]  /*02c0*/  @P0 FMUL.FTZ R5, R4, R3 ;  /* 0x0000000304050220 */ /* 0x001fe20000410000 */
[----:B------:R-:W-:Y:S01]  /*02d0*/  @P0 FMUL.FTZ R7, R3, 0.5 ;  /* 0x3f00000003070820 */ /* 0x000fe20000410000 */
[----:B------:R-:W-:Y:S02]  /*02e0*/  @!P0 MOV R3, R0 ;  /* 0x0000000000038202 */ /* 0x000fe40000000f00 */
[----:B------:R-:W-:-:S04]  /*02f0*/  @P0 FADD.FTZ R6, -R5, -RZ ;  /* 0x800000ff05060221 */ /* 0x000fc80000010100 */
[----:B------:R-:W-:-:S04]  /*0300*/  @P0 FFMA R6, R5, R6, R4 ;  /* 0x0000000605060223 */ /* 0x000fc80000000004 */
[----:B------:R-:W-:-:S04]  /*0310*/  @P0 FFMA R6, R6, R7, R5 ;  /* 0x0000000706060223 */ /* 0x000fc80000000005 */
[----:B------:R-:W-:-:S07]  /*0320*/  @P0 FMUL.FTZ R3, R6, 2.3283064365386962891e-10 ;  /* 0x2f80000006030820 */ /* 0x000fce0000410000 */
.L_x_35:
[----:B------:R-:W-:Y:S01]  /*0330*/  HFMA2 R5, -RZ, RZ, 0, 0 ;  /* 0x00000000ff057431 */ /* 0x000fe200000001ff */
[----:B------:R-:W-:-:S04]  /*0340*/  MOV R4, R8 ;  /* 0x0000000800047202 */ /* 0x000fc80000000f00 */
[----:B------:R-:W-:Y:S05]  /*0350*/  RET.REL.NODEC R4 `(_Z11sqrt_kernelPdS_i) ;  /* 0xfffffffc04287950 */ /* 0x000fea0003c3ffff */
.L_x_36:
        /* <DEDUP_REMOVED lines=10> */
.L_x_49:


//--------------------- .text._Z10div_kernelPdS_S_i --------------------------
	.section	.text._Z10div_kernelPdS_S_i,"ax",@progbits
	.align	128
        .global         _Z10div_kernelPdS_S_i
        .type           _Z10div_kernelPdS_S_i,@function
        .size           _Z10div_kernelPdS_S_i,(.L_x_50 - _Z10div_kernelPdS_S_i)
        .other          _Z10div_kernelPdS_S_i,@"STO_CUDA_ENTRY STV_DEFAULT"
_Z10div_kernelPdS_S_i:
.text._Z10div_kernelPdS_S_i:
        /* <DEDUP_REMOVED lines=9> */
[----:B------:R-:W1:Y:S07]  /*0090*/  LDCU.64 UR4, c[0x0][0x358] ;  /* 0x00006b00ff0477ac */ /* 0x000e6e0008000a00 */
[----:B------:R-:W2:Y:S01]  /*00a0*/  LDC.64 R6, c[0x0][0x380] ;  /* 0x0000e000ff067b82 */ /* 0x000ea20000000a00 */
[----:B0-----:R-:W-:-:S06]  /*00b0*/  IMAD.WIDE R4, R0, 0x8, R4 ;  /* 0x0000000800047825 */ /* 0x001fcc00078e0204 */
[----:B-1----:R-:W3:Y:S01]  /*00c0*/  LDG.E.64 R4, desc[UR4][R4.64] ;  /* 0x0000000404047981 */ /* 0x002ee2000c1e1b00 */
[----:B--2---:R-:W-:-:S06]  /*00d0*/  IMAD.WIDE R6, R0, 0x8, R6 ;  /* 0x0000000800067825 */ /* 0x004fcc00078e0206 */
[----:B------:R-:W2:Y:S01]  /*00e0*/  LDG.E.64 R6, desc[UR4][R6.64] ;  /* 0x0000000406067981 */ /* 0x000ea2000c1e1b00 */
[----:B------:R-:W-:Y:S01]  /*00f0*/  IMAD.MOV.U32 R2, RZ, RZ, 0x1 ;  /* 0x00000001ff027424 */ /* 0x000fe200078e00ff */
[----:B------:R-:W-:Y:S01]  /*0100*/  BSSY.RECONVERGENT B0, `(.L_x_37) ;  /* 0x0000010000007945 */ /* 0x000fe20003800200 */
[----:B---3--:R-:W0:Y:S01]  /*0110*/  MUFU.RCP64H R3, R5 ;  /* 0x0000000500037308 */ /* 0x008e220000001800 */
[----:B--2---:R-:W-:-:S03]  /*0120*/  FSETP.GEU.AND P1, PT, |R7|, 6.5827683646048100446e-37, PT ;  /* 0x036000000700780b */ /* 0x004fc60003f2e200 */
[----:B0-----:R-:W-:-:S08]  /*0130*/  DFMA R8, -R4, R2, 1 ;  /* 0x3ff000000408742b */ /* 0x001fd00000000102 */
[----:B------:R-:W-:-:S08]  /*0140*/  DFMA R8, R8, R8, R8 ;  /* 0x000000080808722b */ /* 0x000fd00000000008 */
[----:B------:R-:W-:-:S08]  /*0150*/  DFMA R8, R2, R8, R2 ;  /* 0x000000080208722b */ /* 0x000fd00000000002 */
[----:B------:R-:W-:-:S08]  /*0160*/  DFMA R2, -R4, R8, 1 ;  /* 0x3ff000000402742b */ /* 0x000fd00000000108 */
[----:B------:R-:W-:-:S08]  /*0170*/  DFMA R2, R8, R2, R8 ;  /* 0x000000020802722b */ /* 0x000fd00000000008 */
[----:B------:R-:W-:-:S08]  /*0180*/  DMUL R8, R6, R2 ;  /* 0x0000000206087228 */ /* 0x000fd00000000000 */
[----:B------:R-:W-:-:S08]  /*0190*/  DFMA R10, -R4, R8, R6 ;  /* 0x00000008040a722b */ /* 0x000fd00000000106 */
[----:B------:R-:W-:-:S10]  /*01a0*/  DFMA R2, R2, R10, R8 ;  /* 0x0000000a0202722b */ /* 0x000fd40000000008 */
[----:B------:R-:W-:-:S05]  /*01b0*/  FFMA R8, RZ, R5, R3 ;  /* 0x00000005ff087223 */ /* 0x000fca0000000003 */
[----:B------:R-:W-:-:S13]  /*01c0*/  FSETP.GT.AND P0, PT, |R8|, 1.469367938527859385e-39, PT ;  /* 0x001000000800780b */ /* 0x000fda0003f04200 */
[----:B------:R-:W-:Y:S05]  /*01d0*/  @P0 BRA P1, `(.L_x_38) ;  /* 0x0000000000080947 */ /* 0x000fea0000800000 */
[----:B------:R-:W-:-:S07]  /*01e0*/  MOV R10, 0x200 ;  /* 0x00000200000a7802 */ /* 0x000fce0000000f00 */
[----:B------:R-:W-:Y:S05]  /*01f0*/  CALL.REL.NOINC `($__internal_2_$__cuda_sm20_div_rn_f64_full) ;  /* 0x0000000000147944 */ /* 0x000fea0003c00000 */
.L_x_38:
[----:B------:R-:W-:Y:S05]  /*0200*/  BSYNC.RECONVERGENT B0 ;  /* 0x0000000000007941 */ /* 0x000fea0003800200 */
.L_x_37:
[----:B------:R-:W0:Y:S02]  /*0210*/  LDC.64 R4, c[0x0][0x390] ;  /* 0x0000e400ff047b82 */ /* 0x000e240000000a00 */
[----:B0-----:R-:W-:-:S05]  /*0220*/  IMAD.WIDE R4, R0, 0x8, R4 ;  /* 0x0000000800047825 */ /* 0x001fca00078e0204 */
[----:B------:R-:W-:Y:S01]  /*0230*/  STG.E.64 desc[UR4][R4.64], R2 ;  /* 0x0000000204007986 */ /* 0x000fe2000c101b04 */
[----:B------:R-:W-:Y:S05]  /*0240*/  EXIT ;  /* 0x000000000000794d */ /* 0x000fea0003800000 */
        .weak           $__internal_2_$__cuda_sm20_div_rn_f64_full
        .type           $__internal_2_$__cuda_sm20_div_rn_f64_full,@function
        .size           $__internal_2_$__cuda_sm20_div_rn_f64_full,(.L_x_50 - $__internal_2_$__cuda_sm20_div_rn_f64_full)
$__internal_2_$__cuda_sm20_div_rn_f64_full:
[C---:B------:R-:W-:Y:S01]  /*0250*/  FSETP.GEU.AND P0, PT, |R5|.reuse, 1.469367938527859385e-39, PT ;  /* 0x001000000500780b */ /* 0x040fe20003f0e200 */
[----:B------:R-:W-:Y:S01]  /*0260*/  IMAD.MOV.U32 R16, RZ, RZ, 0x1 ;  /* 0x00000001ff107424 */ /* 0x000fe200078e00ff */
[----:B------:R-:W-:Y:S01]  /*0270*/  LOP3.LUT R2, R5, 0x800fffff, RZ, 0xc0, !PT ;  /* 0x800fffff05027812 */ /* 0x000fe200078ec0ff */
[----:B------:R-:W-:Y:S01]  /*0280*/  BSSY.RECONVERGENT B1, `(.L_x_39) ;  /* 0x0000055000017945 */ /* 0x000fe20003800200 */
[C---:B------:R-:W-:Y:S02]  /*0290*/  FSETP.GEU.AND P2, PT, |R7|.reuse, 1.469367938527859385e-39, PT ;  /* 0x001000000700780b */ /* 0x040fe40003f4e200 */
[----:B------:R-:W-:Y:S01]  /*02a0*/  LOP3.LUT R3, R2, 0x3ff00000, RZ, 0xfc, !PT ;  /* 0x3ff0000002037812 */ /* 0x000fe200078efcff */
[----:B------:R-:W-:Y:S01]  /*02b0*/  IMAD.MOV.U32 R2, RZ, RZ, R4 ;  /* 0x000000ffff027224 */ /* 0x000fe200078e0004 */
[----:B------:R-:W-:Y:S02]  /*02c0*/  LOP3.LUT R11, R7, 0x7ff00000, RZ, 0xc0, !PT ;  /* 0x7ff00000070b7812 */ /* 0x000fe400078ec0ff */
[----:B------:R-:W-:-:S03]  /*02d0*/  LOP3.LUT R14, R5, 0x7ff00000, RZ, 0xc0, !PT ;  /* 0x7ff00000050e7812 */ /* 0x000fc600078ec0ff */
[----:B------:R-:W-:Y:S01]  /*02e0*/  @!P0 DMUL R2, R4, 8.98846567431157953865e+307 ;  /* 0x7fe0000004028828 */ /* 0x000fe20000000000 */
[----:B------:R-:W-:-:S03]  /*02f0*/  ISETP.GE.U32.AND P1, PT, R11, R14, PT ;  /* 0x0000000e0b00720c */ /* 0x000fc60003f26070 */
[----:B------:R-:W-:Y:S01]  /*0300*/  @!P2 LOP3.LUT R12, R5, 0x7ff00000, RZ, 0xc0, !PT ;  /* 0x7ff00000050ca812 */ /* 0x000fe200078ec0ff */
[----:B------:R-:W-:Y:S01]  /*0310*/  @!P2 IMAD.MOV.U32 R18, RZ, RZ, RZ ;  /* 0x000000ffff12a224 */ /* 0x000fe200078e00ff */
[----:B------:R-:W0:Y:S02]  /*0320*/  MUFU.RCP64H R17, R3 ;  /* 0x0000000300117308 */ /* 0x000e240000001800 */
[----:B------:R-:W-:Y:S01]  /*0330*/  @!P2 ISETP.GE.U32.AND P3, PT, R11, R12, PT ;  /* 0x0000000c0b00a20c */ /* 0x000fe20003f66070 */
[----:B------:R-:W-:-:S05]  /*0340*/  IMAD.MOV.U32 R12, RZ, RZ, 0x1ca00000 ;  /* 0x1ca00000ff0c7424 */ /* 0x000fca00078e00ff */
[----:B------:R-:W-:-:S04]  /*0350*/  @!P2 SEL R13, R12, 0x63400000, !P3 ;  /* 0x634000000c0da807 */ /* 0x000fc80005800000 */
[----:B------:R-:W-:-:S04]  /*0360*/  @!P2 LOP3.LUT R13, R13, 0x80000000, R7, 0xf8, !PT ;  /* 0x800000000d0da812 */ /* 0x000fc800078ef807 */
[----:B------:R-:W-:Y:S01]  /*0370*/  @!P2 LOP3.LUT R19, R13, 0x100000, RZ, 0xfc, !PT ;  /* 0x001000000d13a812 */ /* 0x000fe200078efcff */
[----:B0-----:R-:W-:-:S08]  /*0380*/  DFMA R8, R16, -R2, 1 ;  /* 0x3ff000001008742b */ /* 0x001fd00000000802 */
[----:B------:R-:W-:-:S08]  /*0390*/  DFMA R8, R8, R8, R8 ;  /* 0x000000080808722b */ /* 0x000fd00000000008 */
[----:B------:R-:W-:Y:S01]  /*03a0*/  DFMA R16, R16, R8, R16 ;  /* 0x000000081010722b */ /* 0x000fe20000000010 */
[----:B------:R-:W-:Y:S01]  /*03b0*/  SEL R9, R12, 0x63400000, !P1 ;  /* 0x634000000c097807 */ /* 0x000fe20004800000 */
[----:B------:R-:W-:-:S03]  /*03c0*/  IMAD.MOV.U32 R8, RZ, RZ, R6 ;  /* 0x000000ffff087224 */ /* 0x000fc600078e0006 */
[----:B------:R-:W-:-:S03]  /*03d0*/  LOP3.LUT R9, R9, 0x800fffff, R7, 0xf8, !PT ;  /* 0x800fffff09097812 */ /* 0x000fc600078ef807 */
[----:B------:R-:W-:-:S03]  /*03e0*/  DFMA R20, R16, -R2, 1 ;  /* 0x3ff000001014742b */ /* 0x000fc60000000802 */
[----:B------:R-:W-:-:S05]  /*03f0*/  @!P2 DFMA R8, R8, 2, -R18 ;  /* 0x400000000808a82b */ /* 0x000fca0000000812 */
[----:B------:R-:W-:Y:S01]  /*0400*/  DFMA R16, R16, R20, R16 ;  /* 0x000000141010722b */ /* 0x000fe20000000010 */
[----:B------:R-:W-:Y:S02]  /*0410*/  IMAD.MOV.U32 R21, RZ, RZ, R11 ;  /* 0x000000ffff157224 */ /* 0x000fe400078e000b */
[----:B------:R-:W-:Y:S01]  /*0420*/  IMAD.MOV.U32 R20, RZ, RZ, R14 ;  /* 0x000000ffff147224 */ /* 0x000fe200078e000e */
[----:B------:R-:W-:Y:S02]  /*0430*/  @!P0 LOP3.LUT R20, R3, 0x7ff00000, RZ, 0xc0, !PT ;  /* 0x7ff0000003148812 */ /* 0x000fe400078ec0ff */
[----:B------:R-:W-:Y:S02]  /*0440*/  @!P2 LOP3.LUT R21, R9, 0x7ff00000, RZ, 0xc0, !PT ;  /* 0x7ff000000915a812 */ /* 0x000fe400078ec0ff */
[----:B------:R-:W-:Y:S01]  /*0450*/  DMUL R18, R16, R8 ;  /* 0x0000000810127228 */ /* 0x000fe20000000000 */
[----:B------:R-:W-:Y:S02]  /*0460*/  VIADD R22, R20, 0xffffffff ;  /* 0xffffffff14167836 */ /* 0x000fe40000000000 */
[----:B------:R-:W-:-:S05]  /*0470*/  VIADD R13, R21, 0xffffffff ;  /* 0xffffffff150d7836 */ /* 0x000fca0000000000 */
[----:B------:R-:W-:Y:S01]  /*0480*/  DFMA R14, R18, -R2, R8 ;  /* 0x80000002120e722b */ /* 0x000fe20000000008 */
[----:B------:R-:W-:-:S04]  /*0490*/  ISETP.GT.U32.AND P0, PT, R13, 0x7feffffe, PT ;  /* 0x7feffffe0d00780c */ /* 0x000fc80003f04070 */
[----:B------:R-:W-:-:S03]  /*04a0*/  ISETP.GT.U32.OR P0, PT, R22, 0x7feffffe, P0 ;  /* 0x7feffffe1600780c */ /* 0x000fc60000704470 */
[----:B------:R-:W-:-:S10]  /*04b0*/  DFMA R14, R16, R14, R18 ;  /* 0x0000000e100e722b */ /* 0x000fd40000000012 */
[----:B------:R-:W-:Y:S05]  /*04c0*/  @P0 BRA `(.L_x_40) ;  /* 0x00000000006c0947 */ /* 0x000fea0003800000 */
[----:B------:R-:W-:-:S04]  /*04d0*/  LOP3.LUT R16, R5, 0x7ff00000, RZ, 0xc0, !PT ;  /* 0x7ff0000005107812 */ /* 0x000fc800078ec0ff */
[CC--:B------:R-:W-:Y:S02]  /*04e0*/  VIADDMNMX R6, R11.reuse, -R16.reuse, 0xb9600000, !PT ;  /* 0xb96000000b067446 */ /* 0x0c0fe40007800910 */
[----:B------:R-:W-:Y:S02]  /*04f0*/  ISETP.GE.U32.AND P0, PT, R11, R16, PT ;  /* 0x000000100b00720c */ /* 0x000fe40003f06070 */
[----:B------:R-:W-:Y:S02]  /*0500*/  VIMNMX R6, PT, PT, R6, 0x46a00000, PT ;  /* 0x46a0000006067848 */ /* 0x000fe40003fe0100 */
[----:B------:R-:W-:-:S05]  /*0510*/  SEL R11, R12, 0x63400000, !P0 ;  /* 0x634000000c0b7807 */ /* 0x000fca0004000000 */
[----:B------:R-:W-:Y:S02]  /*0520*/  IMAD.IADD R11, R6, 0x1, -R11 ;  /* 0x00000001060b7824 */ /* 0x000fe400078e0a0b */
[----:B------:R-:W-:Y:S02]  /*0530*/  IMAD.MOV.U32 R6, RZ, RZ, RZ ;  /* 0x000000ffff067224 */ /* 0x000fe400078e00ff */
[----:B------:R-:W-:-:S06]  /*0540*/  VIADD R7, R11, 0x7fe00000 ;  /* 0x7fe000000b077836 */ /* 0x000fcc0000000000 */
[----:B------:R-:W-:-:S10]  /*0550*/  DMUL R12, R14, R6 ;  /* 0x000000060e0c7228 */ /* 0x000fd40000000000 */
[----:B------:R-:W-:-:S13]  /*0560*/  FSETP.GTU.AND P0, PT, |R13|, 1.469367938527859385e-39, PT ;  /* 0x001000000d00780b */ /* 0x000fda0003f0c200 */
[----:B------:R-:W-:Y:S05]  /*0570*/  @P0 BRA `(.L_x_41) ;  /* 0x0000000000940947 */ /* 0x000fea0003800000 */
[----:B------:R-:W-:Y:S01]  /*0580*/  DFMA R2, R14, -R2, R8 ;  /* 0x800000020e02722b */ /* 0x000fe20000000008 */
[----:B------:R-:W-:-:S09]  /*0590*/  IMAD.MOV.U32 R6, RZ, RZ, RZ ;  /* 0x000000ffff067224 */ /* 0x000fd200078e00ff */
[C---:B------:R-:W-:Y:S02]  /*05a0*/  FSETP.NEU.AND P0, PT, R3.reuse, RZ, PT ;  /* 0x000000ff0300720b */ /* 0x040fe40003f0d000 */
[----:B------:R-:W-:-:S04]  /*05b0*/  LOP3.LUT R5, R3, 0x80000000, R5, 0x48, !PT ;  /* 0x8000000003057812 */ /* 0x000fc800078e4805 */
[----:B------:R-:W-:-:S07]  /*05c0*/  LOP3.LUT R7, R5, R7, RZ, 0xfc, !PT ;  /* 0x0000000705077212 */ /* 0x000fce00078efcff */
[----:B------:R-:W-:Y:S05]  /*05d0*/  @!P0 BRA `(.L_x_41) ;  /* 0x00000000007c8947 */ /* 0x000fea0003800000 */
[----:B------:R-:W-:Y:S01]  /*05e0*/  IMAD.MOV R3, RZ, RZ, -R11 ;  /* 0x000000ffff037224 */ /* 0x000fe200078e0a0b */
[----:B------:R-:W-:Y:S01]  /*05f0*/  DMUL.RP R6, R14, R6 ;  /* 0x000000060e067228 */ /* 0x000fe20000008000 */
[----:B------:R-:W-:Y:S01]  /*0600*/  IMAD.MOV.U32 R2, RZ, RZ, RZ ;  /* 0x000000ffff027224 */ /* 0x000fe200078e00ff */
[----:B------:R-:W-:-:S05]  /*0610*/  IADD3 R11, PT, PT, -R11, -0x43300000, RZ ;  /* 0xbcd000000b0b7810 */ /* 0x000fca0007ffe1ff */
[----:B------:R-:W-:-:S03]  /*0620*/  DFMA R2, R12, -R2, R14 ;  /* 0x800000020c02722b */ /* 0x000fc6000000000e */
[----:B------:R-:W-:-:S07]  /*0630*/  LOP3.LUT R5, R7, R5, RZ, 0x3c, !PT ;  /* 0x0000000507057212 */ /* 0x000fce00078e3cff */
[----:B------:R-:W-:-:S04]  /*0640*/  FSETP.NEU.AND P0, PT, |R3|, R11, PT ;  /* 0x0000000b0300720b */ /* 0x000fc80003f0d200 */
[----:B------:R-:W-:Y:S02]  /*0650*/  FSEL R12, R6, R12, !P0 ;  /* 0x0000000c060c7208 */ /* 0x000fe40004000000 */
[----:B------:R-:W-:Y:S01]  /*0660*/  FSEL R13, R5, R13, !P0 ;  /* 0x0000000d050d7208 */ /* 0x000fe20004000000 */
[----:B------:R-:W-:Y:S06]  /*0670*/  BRA `(.L_x_41) ;  /* 0x0000000000547947 */ /* 0x000fec0003800000 */
.L_x_40:
[----:B------:R-:W-:-:S14]  /*0680*/  DSETP.NAN.AND P0, PT, R6, R6, PT ;  /* 0x000000060600722a */ /* 0x000fdc0003f08000 */
[----:B------:R-:W-:Y:S05]  /*0690*/  @P0 BRA `(.L_x_42) ;  /* 0x0000000000440947 */ /* 0x000fea0003800000 */
[----:B------:R-:W-:-:S14]  /*06a0*/  DSETP.NAN.AND P0, PT, R4, R4, PT ;  /* 0x000000040400722a */ /* 0x000fdc0003f08000 */
[----:B------:R-:W-:Y:S05]  /*06b0*/  @P0 BRA `(.L_x_43) ;  /* 0x0000000000300947 */ /* 0x000fea0003800000 */
[----:B------:R-:W-:Y:S01]  /*06c0*/  ISETP.NE.AND P0, PT, R21, R20, PT ;  /* 0x000000141500720c */ /* 0x000fe20003f05270 */
[----:B------:R-:W-:Y:S02]  /*06d0*/  IMAD.MOV.U32 R12, RZ, RZ, 0x0 ;  /* 0x00000000ff0c7424 */ /* 0x000fe400078e00ff */
[----:B------:R-:W-:-:S10]  /*06e0*/  IMAD.MOV.U32 R13, RZ, RZ, -0x80000 ;  /* 0xfff80000ff0d7424 */ /* 0x000fd400078e00ff */
[----:B------:R-:W-:Y:S05]  /*06f0*/  @!P0 BRA `(.L_x_41) ;  /* 0x0000000000348947 */ /* 0x000fea0003800000 */
[----:B------:R-:W-:Y:S02]  /*0700*/  ISETP.NE.AND P0, PT, R21, 0x7ff00000, PT ;  /* 0x7ff000001500780c */ /* 0x000fe40003f05270 */
[----:B------:R-:W-:Y:S02]  /*0710*/  LOP3.LUT R13, R7, 0x80000000, R5, 0x48, !PT ;  /* 0x80000000070d7812 */ /* 0x000fe400078e4805 */
[----:B------:R-:W-:-:S13]  /*0720*/  ISETP.EQ.OR P0, PT, R20, RZ, !P0 ;  /* 0x000000ff1400720c */ /* 0x000fda0004702670 */
[----:B------:R-:W-:Y:S01]  /*0730*/  @P0 LOP3.LUT R2, R13, 0x7ff00000, RZ, 0xfc, !PT ;  /* 0x7ff000000d020812 */ /* 0x000fe200078efcff */
[----:B------:R-:W-:Y:S02]  /*0740*/  @!P0 IMAD.MOV.U32 R12, RZ, RZ, RZ ;  /* 0x000000ffff0c8224 */ /* 0x000fe400078e00ff */
[----:B------:R-:W-:Y:S02]  /*0750*/  @P0 IMAD.MOV.U32 R12, RZ, RZ, RZ ;  /* 0x000000ffff0c0224 */ /* 0x000fe400078e00ff */
[----:B------:R-:W-:Y:S01]  /*0760*/  @P0 IMAD.MOV.U32 R13, RZ, RZ, R2 ;  /* 0x000000ffff0d0224 */ /* 0x000fe200078e0002 */
[----:B------:R-:W-:Y:S06]  /*0770*/  BRA `(.L_x_41) ;  /* 0x0000000000147947 */ /* 0x000fec0003800000 */
.L_x_43:
[----:B------:R-:W-:Y:S01]  /*0780*/  LOP3.LUT R13, R5, 0x80000, RZ, 0xfc, !PT ;  /* 0x00080000050d7812 */ /* 0x000fe200078efcff */
[----:B------:R-:W-:Y:S01]  /*0790*/  IMAD.MOV.U32 R12, RZ, RZ, R4 ;  /* 0x000000ffff0c7224 */ /* 0x000fe200078e0004 */
[----:B------:R-:W-:Y:S06]  /*07a0*/  BRA `(.L_x_41) ;  /* 0x0000000000087947 */ /* 0x000fec0003800000 */
.L_x_42:
[----:B------:R-:W-:Y:S01]  /*07b0*/  LOP3.LUT R13, R7, 0x80000, RZ, 0xfc, !PT ;  /* 0x00080000070d7812 */ /* 0x000fe200078efcff */
[----:B------:R-:W-:-:S07]  /*07c0*/  IMAD.MOV.U32 R12, RZ, RZ, R6 ;  /* 0x000000ffff0c7224 */ /* 0x000fce00078e0006 */
.L_x_41:
[----:B------:R-:W-:Y:S05]  /*07d0*/  BSYNC.RECONVERGENT B1 ;  /* 0x0000000000017941 */ /* 0x000fea0003800200 */
.L_x_39:
[----:B------:R-:W-:Y:S02]  /*07e0*/  IMAD.MOV.U32 R11, RZ, RZ, 0x0 ;  /* 0x00000000ff0b7424 */ /* 0x000fe400078e00ff */
[----:B------:R-:W-:Y:S02]  /*07f0*/  IMAD.MOV.U32 R2, RZ, RZ, R12 ;  /* 0x000000ffff027224 */ /* 0x000fe400078e000c */
[----:B------:R-:W-:Y:S01]  /*0800*/  IMAD.MOV.U32 R3, RZ, RZ, R13 ;  /* 0x000000ffff037224 */ /* 0x000fe200078e000d */
[----:B------:R-:W-:Y:S06]  /*0810*/  RET.REL.NODEC R10 `(_Z10div_kernelPdS_S_i) ;  /* 0xfffffff40af87950 */ /* 0x000fec0003c3ffff */
.L_x_44:
        /* <DEDUP_REMOVED lines=14> */
.L_x_50:


//--------------------- .text._Z10mul_kernelPdS_S_i --------------------------
	.section	.text._Z10mul_kernelPdS_S_i,"ax",@progbits
	.align	128
        .global         _Z10mul_kernelPdS_S_i
        .type           _Z10mul_kernelPdS_S_i,@function
        .size           _Z10mul_kernelPdS_S_i,(.L_x_59 - _Z10mul_kernelPdS_S_i)
        .other          _Z10mul_kernelPdS_S_i,@"STO_CUDA_ENTRY STV_DEFAULT"
_Z10mul_kernelPdS_S_i:
.text._Z10mul_kernelPdS_S_i:
        /* <DEDUP_REMOVED lines=10> */
[----:B------:R-:W2:Y:S08]  /*00a0*/  LDC.64 R4, c[0x0][0x388] ;  /* 0x0000e200ff047b82 */ /* 0x000eb00000000a00 */
[----:B------:R-:W3:Y:S01]  /*00b0*/  LDC.64 R8, c[0x0][0x390] ;  /* 0x0000e400ff087b82 */ /* 0x000ee20000000a00 */
[----:B0-----:R-:W-:-:S06]  /*00c0*/  IMAD.WIDE R2, R11, 0x8, R2 ;  /* 0x000000080b027825 */ /* 0x001fcc00078e0202 */
[----:B-1----:R-:W4:Y:S01]  /*00d0*/  LDG.E.64 R2, desc[UR4][R2.64] ;  /* 0x0000000402027981 */ /* 0x002f22000c1e1b00 */
[----:B--2---:R-:W-:-:S06]  /*00e0*/  IMAD.WIDE R4, R11, 0x8, R4 ;  /* 0x000000080b047825 */ /* 0x004fcc00078e0204 */
[----:B------:R-:W4:Y:S01]  /*00f0*/  LDG.E.64 R4, desc[UR4][R4.64] ;  /* 0x0000000404047981 */ /* 0x000f22000c1e1b00 */
[----:B---3--:R-:W-:Y:S01]  /*0100*/  IMAD.WIDE R8, R11, 0x8, R8 ;  /* 0x000000080b087825 */ /* 0x008fe200078e0208 */
[----:B----4-:R-:W-:-:S07]  /*0110*/  DMUL R6, R2, R4 ;  /* 0x0000000402067228 */ /* 0x010fce0000000000 */
[----:B------:R-:W-:Y:S01]  /*0120*/  STG.E.64 desc[UR4][R8.64], R6 ;  /* 0x0000000608007986 */ /* 0x000fe2000c101b04 */
[----:B------:R-:W-:Y:S05]  /*0130*/  EXIT ;  /* 0x000000000000794d */ /* 0x000fea0003800000 */
.L_x_45:
        /* <DEDUP_REMOVED lines=12> */
.L_x_59:


//--------------------- .text._Z10sub_kernelPdS_S_i --------------------------
	.section	.text._Z10sub_kernelPdS_S_i,"ax",@progbits
	.align	128
        .global         _Z10sub_kernelPdS_S_i
        .type           _Z10sub_kernelPdS_S_i,@function
        .size           _Z10sub_kernelPdS_S_i,(.L_x_60 - _Z10sub_kernelPdS_S_i)
        .other          _Z10sub_kernelPdS_S_i,@"STO_CUDA_ENTRY STV_DEFAULT"
_Z10sub_kernelPdS_S_i:
.text._Z10sub_kernelPdS_S_i:
        /* <DEDUP_REMOVED lines=17> */
[----:B----4-:R-:W-:-:S07]  /*0110*/  DADD R6, R2, -R4 ;  /* 0x0000000002067229 */ /* 0x010fce0000000804 */
[----:B------:R-:W-:Y:S01]  /*0120*/  STG.E.64 desc[UR4][R8.64], R6 ;  /* 0x0000000608007986 */ /* 0x000fe2000c101b04 */
[----:B------:R-:W-:Y:S05]  /*0130*/  EXIT ;  /* 0x000000000000794d */ /* 0x000fea0003800000 */
.L_x_46:
        /* <DEDUP_REMOVED lines=12> */
.L_x_60:


//--------------------- .text._Z10add_kernelPdS_S_i --------------------------
	.section	.text._Z10add_kernelPdS_S_i,"ax",@progbits
	.align	128
        .global         _Z10add_kernelPdS_S_i
        .type           _Z10add_kernelPdS_S_i,@function
        .size           _Z10add_kernelPdS_S_i,(.L_x_61 - _Z10add_kernelPdS_S_i)
        .other          _Z10add_kernelPdS_S_i,@"STO_CUDA_ENTRY STV_DEFAULT"
_Z10add_kernelPdS_S_i:
.text._Z10add_kernelPdS_S_i:
        /* <DEDUP_REMOVED lines=17> */
[----:B----4-:R-:W-:-:S07]  /*0110*/  DADD R6, R2, R4 ;  /* 0x0000000002067229 */ /* 0x010fce0000000004 */
[----:B------:R-:W-:Y:S01]  /*0120*/  STG.E.64 desc[UR4][R8.64], R6 ;  /* 0x0000000608007986 */ /* 0x000fe2000c101b04 */
[----:B------:R-:W-:Y:S05]  /*0130*/  EXIT ;  /* 0x000000000000794d */ /* 0x000fea0003800000 */
.L_x_47:
        /* <DEDUP_REMOVED lines=12> */
.L_x_61:


//--------------------- .nv.shared._Z13matmul_kernelPdS_S_iii --------------------------
	.section	.nv.shared._Z13matmul_kernelPdS_S_iii,"aw",@nobits
	.sectionflags	@""
	.align	16
	.zero		1024


//--------------------- .nv.shared.reserved.0     --------------------------
	.section	.nv.shared.reserved.0,"aw",@nobits
	.weak		__nv_reservedSMEM_offset_0_alias
	.size		__nv_reservedSMEM_offset_0_alias, 0, 64
	.other		__nv_reservedSMEM_offset_0_alias,@"STO_CUDA_RESERVED_SHARED STV_DEFAULT"
__nv_reservedSMEM_offset_0_alias:
	.zero		0
	.zero		64


//--------------------- .nv.shared._Z10min_kernelPdS_i --------------------------
	.section	.nv.shared._Z10min_kernelPdS_i,"aw",@nobits
	.sectionflags	@""
	.align	16
	.zero		1024


//--------------------- .nv.shared._Z10max_kernelPdS_i --------------------------
	.section	.nv.shared._Z10max_kernelPdS_i,"aw",@nobits
	.sectionflags	@""
	.align	16
	.zero		1024


//--------------------- .nv.shared._Z14sigmoid_kernelPdS_i --------------------------
	.section	.nv.shared._Z14sigmoid_kernelPdS_i,"aw",@nobits
	.sectionflags	@""
	.align	16
	.zero		1024


//--------------------- .nv.shared._Z11relu_kernelPdS_i --------------------------
	.section	.nv.shared._Z11relu_kernelPdS_i,"aw",@nobits
	.sectionflags	@""
	.align	16
	.zero		1024


//--------------------- .nv.shared._Z10log_kernelPdS_i --------------------------
	.section	.nv.shared._Z10log_kernelPdS_i,"aw",@nobits
	.sectionflags	@""
	.align	16
	.zero		1024


//--------------------- .nv.shared._Z11sqrt_kernelPdS_i --------------------------
	.section	.nv.shared._Z11sqrt_kernelPdS_i,"aw",@nobits
	.sectionflags	@""
	.align	16
	.zero		1024


//--------------------- .nv.shared._Z10div_kernelPdS_S_i --------------------------
	.section	.nv.shared._Z10div_kernelPdS_S_i,"aw",@nobits
	.sectionflags	@""
	.align	16
	.zero		1024


//--------------------- .nv.shared._Z10mul_kernelPdS_S_i --------------------------
	.section	.nv.shared._Z10mul_kernelPdS_S_i,"aw",@nobits
	.sectionflags	@""
	.align	16
	.zero		1024


//--------------------- .nv.shared._Z10sub_kernelPdS_S_i --------------------------
	.section	.nv.shared._Z10sub_kernelPdS_S_i,"aw",@nobits
	.sectionflags	@""
	.align	16
	.zero		1024


//--------------------- .nv.shared._Z10add_kernelPdS_S_i --------------------------
	.section	.nv.shared._Z10add_kernelPdS_S_i,"aw",@nobits
	.sectionflags	@""
	.align	16
	.zero		1024


//--------------------- .nv.constant0._Z13matmul_kernelPdS_S_iii --------------------------
	.section	.nv.constant0._Z13matmul_kernelPdS_S_iii,"a",@progbits
	.sectionflags	@""
	.align	4
.nv.constant0._Z13matmul_kernelPdS_S_iii:
	.zero		932


//--------------------- .nv.constant0._Z10min_kernelPdS_i --------------------------
	.section	.nv.constant0._Z10min_kernelPdS_i,"a",@progbits
	.sectionflags	@""
	.align	4
.nv.constant0._Z10min_kernelPdS_i:
	.zero		916


//--------------------- .nv.constant0._Z10max_kernelPdS_i --------------------------
	.section	.nv.constant0._Z10max_kernelPdS_i,"a",@progbits
	.sectionflags	@""
	.align	4
.nv.constant0._Z10max_kernelPdS_i:
	.zero		916


//--------------------- .nv.constant0._Z14sigmoid_kernelPdS_i --------------------------
	.section	.nv.constant0._Z14sigmoid_kernelPdS_i,"a",@progbits
	.sectionflags	@""
	.align	4
.nv.constant0._Z14sigmoid_kernelPdS_i:
	.zero		916


//--------------------- .nv.constant0._Z11relu_kernelPdS_i --------------------------
	.section	.nv.constant0._Z11relu_kernelPdS_i,"a",@progbits
	.sectionflags	@""
	.align	4
.nv.constant0._Z11relu_kernelPdS_i:
	.zero		916


//--------------------- .nv.constant0._Z10log_kernelPdS_i --------------------------
	.section	.nv.constant0._Z10log_kernelPdS_i,"a",@progbits
	.sectionflags	@""
	.align	4
.nv.constant0._Z10log_kernelPdS_i:
	.zero		916


//--------------------- .nv.constant0._Z11sqrt_kernelPdS_i --------------------------
	.section	.nv.constant0._Z11sqrt_kernelPdS_i,"a",@progbits
	.sectionflags	@""
	.align	4
.nv.constant0._Z11sqrt_kernelPdS_i:
	.zero		916


//--------------------- .nv.constant0._Z10div_kernelPdS_S_i --------------------------
	.section	.nv.constant0._Z10div_kernelPdS_S_i,"a",@progbits
	.sectionflags	@""
	.align	4
.nv.constant0._Z10div_kernelPdS_S_i:
	.zero		924


//--------------------- .nv.constant0._Z10mul_kernelPdS_S_i --------------------------
	.section	.nv.constant0._Z10mul_kernelPdS_S_i,"a",@progbits
	.sectionflags	@""
	.align	4
.nv.constant0._Z10mul_kernelPdS_S_i:
	.zero		924


//--------------------- .nv.constant0._Z10sub_kernelPdS_S_i --------------------------
	.section	.nv.constant0._Z10sub_kernelPdS_S_i,"a",@progbits
	.sectionflags	@""
	.align	4
.nv.constant0._Z10sub_kernelPdS_S_i:
	.zero		924


//--------------------- .nv.constant0._Z10add_kernelPdS_S_i --------------------------
	.section	.nv.constant0._Z10add_kernelPdS_S_i,"a",@progbits
	.sectionflags	@""
	.align	4
.nv.constant0._Z10add_kernelPdS_S_i:
	.zero		924


//--------------------- SYMBOLS --------------------------

	.type		.nv.reservedSmem.offset0,@object
	.size		.nv.reservedSmem.offset0,0x4
	.type		.nv.reservedSmem.cap,@object
	.size		.nv.reservedSmem.cap,0x4
